def attn_fwd(
    Q,
    K,
    V,
    Out,
    Lse,
    sm_scale,
    stride_qz,
    stride_qh,
    stride_qm,
    stride_qk,
    stride_kz,
    stride_kh,
    stride_kn,
    stride_kk,
    stride_vz,
    stride_vh,
    stride_vn,
    stride_vk,
    stride_oz,
    stride_oh,
    stride_om,
    stride_ok,
    seqlen_q,
    seqlen_k,
    BLOCK_M: tl.constexpr,
    BLOCK_N: tl.constexpr,
    HEAD_DIM: tl.constexpr,
    CAUSAL: tl.constexpr,
):
    start_m = tl.program_id(0)
    off_hz = tl.program_id(1)
    q_off = off_hz * stride_qh
    k_off = off_hz * stride_kh
    v_off = off_hz * stride_vh
    offs_m = start_m * BLOCK_M + tl.arange(0, BLOCK_M)
    offs_d = tl.arange(0, HEAD_DIM)
    offs_n = tl.arange(0, BLOCK_N)
    q_ptrs = Q + q_off + offs_m[:, None] * stride_qm + offs_d[None, :] * stride_qk
    k_ptrs = K + k_off + offs_d[:, None] * stride_kk + offs_n[None, :] * stride_kn
    v_ptrs = V + v_off + offs_n[:, None] * stride_vn + offs_d[None, :] * stride_vk
    m_i = tl.full([BLOCK_M], float("-inf"), dtype=tl.float32)
    l_i = tl.zeros([BLOCK_M], dtype=tl.float32) + 1.0
    acc = tl.zeros([BLOCK_M, HEAD_DIM], dtype=tl.float32)
    q = tl.load(q_ptrs)
    acc, l_i, m_i = _attn_fwd_inner(
        acc,
        l_i,
        m_i,
        q,
        k_ptrs,
        v_ptrs,
        sm_scale,
        stride_kn,
        stride_vn,
        start_m,
        seqlen_k,
        BLOCK_M,
        BLOCK_N,
        HEAD_DIM,
        CAUSAL,
    )
    acc = acc / l_i[:, None]
    lse = m_i + tl.math.log2(l_i) / 1.4426950408889634
    o_ptrs = (
        Out
        + off_hz * stride_oh
        + offs_m[:, None] * stride_om
        + offs_d[None, :] * stride_ok
    )
    tl.store(o_ptrs, acc.to(Out.dtype.element_ty))
    tl.store(Lse + off_hz * seqlen_q + offs_m, lse)

# config = {"BLOCK_M": 128, "BLOCK_N": 32, "HEAD_DIM": 128, "arch": "sm_100", "causal": false, "dtype": "fp16", "num_stages": 4, "num_warps": 8}
# arch = sm_100


// ===== COMPILED SASS (sm_100a) =====

	.target	sm_100a

	.elftype	@"ET_EXEC"


//--------------------- .note.nv.tkinfo           --------------------------
	.section	.note.nv.tkinfo,"",@"SHT_NOTE"
	.sectionflags	@"SHF_NOTE_NV_TKINFO"
	.tkinfo
        /*0018*/ 	.word	0x00000081
        /*0030*/ 	.string	""
        /*0030*/ 	.string	"ptxas-blackwell"
        /*0030*/ 	.string	"Cuda compilation tools, release 12.9, V12.9.86"
        /*0030*/ 	.string	"Build cuda_12.9.r12.9/compiler.36037853_0"
        /*0030*/ 	.string	"-v  -suppress-debug-info  -lineinfo  -arch sm_100a "



//--------------------- .note.nv.cuver            --------------------------
	.section	.note.nv.cuver,"",@"SHT_NOTE"
	.sectionflags	@"SHF_NOTE_NV_CUVER"
        /*0018*/ 	.short	0x0001
        /*001a*/ 	.short	0x0064
        /*001c*/ 	.short	0x0001
        /*001e*/ 	.short	0x0000
        /*0020*/ 	.short	0x0001
        /*0022*/ 	.short	0x0000


//--------------------- .nv.info                  --------------------------
	.section	.nv.info,"",@"SHT_CUDA_INFO"
	.align	4


	//----- nvinfo : EIATTR_REGCOUNT
	.align		4
        /*0000*/ 	.byte	0x04, 0x2f
        /*0002*/ 	.short	(.L_5 - .L_4)
	.align		4
.L_4:
        /*0004*/ 	.word	index@(attn_fwd)
        /*0008*/ 	.word	0x000000aa


	//----- nvinfo : EIATTR_FRAME_SIZE
	.align		4
.L_5:
        /*000c*/ 	.byte	0x04, 0x11
        /*000e*/ 	.short	(.L_7 - .L_6)
	.align		4
.L_6:
        /*0010*/ 	.word	index@($__internal_2_$__cuda_sm10x_tcgen05_guardrail_trap_unallocated_columns_being_dealloced)
        /*0014*/ 	.word	0x00000000


	//----- nvinfo : EIATTR_FRAME_SIZE
	.align		4
.L_7:
        /*0018*/ 	.byte	0x04, 0x11
        /*001a*/ 	.short	(.L_9 - .L_8)
	.align		4
.L_8:
        /*001c*/ 	.word	index@($__internal_1_$__cuda_sm10x_tcgen05_guardrail_trap_phase_invalid_during_alloc)
        /*0020*/ 	.word	0x00000000


	//----- nvinfo : EIATTR_FRAME_SIZE
	.align		4
.L_9:
        /*0024*/ 	.byte	0x04, 0x11
        /*0026*/ 	.short	(.L_11 - .L_10)
	.align		4
.L_10:
        /*0028*/ 	.word	index@($__internal_0_$__cuda_sm10x_tcgen05_guardrail_trap_col_being_dealloced_not_returned_by_alloc)
        /*002c*/ 	.word	0x00000000


	//----- nvinfo : EIATTR_FRAME_SIZE
	.align		4
.L_11:
        /*0030*/ 	.byte	0x04, 0x11
        /*0032*/ 	.short	(.L_13 - .L_12)
	.align		4
.L_12:
        /*0034*/ 	.word	index@(attn_fwd)
        /*0038*/ 	.word	0x00000000


	//----- nvinfo : EIATTR_MIN_STACK_SIZE
	.align		4
.L_13:
        /*003c*/ 	.byte	0x04, 0x12
        /*003e*/ 	.short	(.L_15 - .L_14)
	.align		4
.L_14:
        /*0040*/ 	.word	index@(attn_fwd)
        /*0044*/ 	.word	0x00000000
.L_15:


//--------------------- .nv.info.attn_fwd         --------------------------
	.section	.nv.info.attn_fwd,"",@"SHT_CUDA_INFO"
	.sectionflags	@""
	.align	4


	//----- nvinfo : EIATTR_CUDA_API_VERSION
	.align		4
        /*0000*/ 	.byte	0x04, 0x37
        /*0002*/ 	.short	(.L_17 - .L_16)
.L_16:
        /*0004*/ 	.word	0x00000081


	//----- nvinfo : EIATTR_KPARAM_INFO
	.align		4
.L_17:
        /*0008*/ 	.byte	0x04, 0x17
        /*000a*/ 	.short	(.L_19 - .L_18)
.L_18:
        /*000c*/ 	.word	0x00000000
        /*0010*/ 	.short	0x0019
        /*0012*/ 	.short	0x0080
        /*0014*/ 	.byte	0x00, 0xf4, 0x21, 0x00


	//----- nvinfo : EIATTR_KPARAM_INFO
	.align		4
.L_19:
        /*0018*/ 	.byte	0x04, 0x17
        /*001a*/ 	.short	(.L_21 - .L_20)
.L_20:
        /*001c*/ 	.word	0x00000000
        /*0020*/ 	.short	0x0018
        /*0022*/ 	.short	0x0078
        /*0024*/ 	.byte	0x00, 0xf4, 0x21, 0x00


	//----- nvinfo : EIATTR_KPARAM_INFO
	.align		4
.L_21:
        /*0028*/ 	.byte	0x04, 0x17
        /*002a*/ 	.short	(.L_23 - .L_22)
.L_22:
        /*002c*/ 	.word	0x00000000
        /*0030*/ 	.short	0x0017
        /*0032*/ 	.short	0x0070
        /*0034*/ 	.byte	0x00, 0xf0, 0x11, 0x00


	//----- nvinfo : EIATTR_KPARAM_INFO
	.align		4
.L_23:
        /*0038*/ 	.byte	0x04, 0x17
        /*003a*/ 	.short	(.L_25 - .L_24)
.L_24:
        /*003c*/ 	.word	0x00000000
        /*0040*/ 	.short	0x0016
        /*0042*/ 	.short	0x006c
        /*0044*/ 	.byte	0x00, 0xf0, 0x11, 0x00


	//----- nvinfo : EIATTR_KPARAM_INFO
	.align		4
.L_25:
        /*0048*/ 	.byte	0x04, 0x17
        /*004a*/ 	.short	(.L_27 - .L_26)
.L_26:
        /*004c*/ 	.word	0x00000000
        /*0050*/ 	.short	0x0015
        /*0052*/ 	.short	0x0068
        /*0054*/ 	.byte	0x00, 0xf0, 0x11, 0x00


	//----- nvinfo : EIATTR_KPARAM_INFO
	.align		4
.L_27:
        /*0058*/ 	.byte	0x04, 0x17
        /*005a*/ 	.short	(.L_29 - .L_28)
.L_28:
        /*005c*/ 	.word	0x00000000
        /*0060*/ 	.short	0x0014
        /*0062*/ 	.short	0x0064
        /*0064*/ 	.byte	0x00, 0xf0, 0x11, 0x00


	//----- nvinfo : EIATTR_KPARAM_INFO
	.align		4
.L_29:
        /*0068*/ 	.byte	0x04, 0x17
        /*006a*/ 	.short	(.L_31 - .L_30)
.L_30:
        /*006c*/ 	.word	0x00000000
        /*0070*/ 	.short	0x0013
        /*0072*/ 	.short	0x0060
        /*0074*/ 	.byte	0x00, 0xf0, 0x11, 0x00


	//----- nvinfo : EIATTR_KPARAM_INFO
	.align		4
.L_31:
        /*0078*/ 	.byte	0x04, 0x17
        /*007a*/ 	.short	(.L_33 - .L_32)
.L_32:
        /*007c*/ 	.word	0x00000000
        /*0080*/ 	.short	0x0012
        /*0082*/ 	.short	0x005c
        /*0084*/ 	.byte	0x00, 0xf0, 0x11, 0x00


	//----- nvinfo : EIATTR_KPARAM_INFO
	.align		4
.L_33:
        /*0088*/ 	.byte	0x04, 0x17
        /*008a*/ 	.short	(.L_35 - .L_34)
.L_34:
        /*008c*/ 	.word	0x00000000
        /*0090*/ 	.short	0x0011
        /*0092*/ 	.short	0x0058
        /*0094*/ 	.byte	0x00, 0xf0, 0x11, 0x00


	//----- nvinfo : EIATTR_KPARAM_INFO
	.align		4
.L_35:
        /*0098*/ 	.byte	0x04, 0x17
        /*009a*/ 	.short	(.L_37 - .L_36)
.L_36:
        /*009c*/ 	.word	0x00000000
        /*00a0*/ 	.short	0x0010
        /*00a2*/ 	.short	0x0054
        /*00a4*/ 	.byte	0x00, 0xf0, 0x11, 0x00


	//----- nvinfo : EIATTR_KPARAM_INFO
	.align		4
.L_37:
        /*00a8*/ 	.byte	0x04, 0x17
        /*00aa*/ 	.short	(.L_39 - .L_38)
.L_38:
        /*00ac*/ 	.word	0x00000000
        /*00b0*/ 	.short	0x000f
        /*00b2*/ 	.short	0x0050
        /*00b4*/ 	.byte	0x00, 0xf0, 0x11, 0x00


	//----- nvinfo : EIATTR_KPARAM_INFO
	.align		4
.L_39:
        /*00b8*/ 	.byte	0x04, 0x17
        /*00ba*/ 	.short	(.L_41 - .L_40)
.L_40:
        /*00bc*/ 	.word	0x00000000
        /*00c0*/ 	.short	0x000e
        /*00c2*/ 	.short	0x004c
        /*00c4*/ 	.byte	0x00, 0xf0, 0x11, 0x00


	//----- nvinfo : EIATTR_KPARAM_INFO
	.align		4
.L_41:
        /*00c8*/ 	.byte	0x04, 0x17
        /*00ca*/ 	.short	(.L_43 - .L_42)
.L_42:
        /*00cc*/ 	.word	0x00000000
        /*00d0*/ 	.short	0x000d
        /*00d2*/ 	.short	0x0048
        /*00d4*/ 	.byte	0x00, 0xf0, 0x11, 0x00


	//----- nvinfo : EIATTR_KPARAM_INFO
	.align		4
.L_43:
        /*00d8*/ 	.byte	0x04, 0x17
        /*00da*/ 	.short	(.L_45 - .L_44)
.L_44:
        /*00dc*/ 	.word	0x00000000
        /*00e0*/ 	.short	0x000c
        /*00e2*/ 	.short	0x0044
        /*00e4*/ 	.byte	0x00, 0xf0, 0x11, 0x00


	//----- nvinfo : EIATTR_KPARAM_INFO
	.align		4
.L_45:
        /*00e8*/ 	.byte	0x04, 0x17
        /*00ea*/ 	.short	(.L_47 - .L_46)
.L_46:
        /*00ec*/ 	.word	0x00000000
        /*00f0*/ 	.short	0x000b
        /*00f2*/ 	.short	0x0040
        /*00f4*/ 	.byte	0x00, 0xf0, 0x11, 0x00


	//----- nvinfo : EIATTR_KPARAM_INFO
	.align		4
.L_47:
        /*00f8*/ 	.byte	0x04, 0x17
        /*00fa*/ 	.short	(.L_49 - .L_48)
.L_48:
        /*00fc*/ 	.word	0x00000000
        /*0100*/ 	.short	0x000a
        /*0102*/ 	.short	0x003c
        /*0104*/ 	.byte	0x00, 0xf0, 0x11, 0x00


	//----- nvinfo : EIATTR_KPARAM_INFO
	.align		4
.L_49:
        /*0108*/ 	.byte	0x04, 0x17
        /*010a*/ 	.short	(.L_51 - .L_50)
.L_50:
        /*010c*/ 	.word	0x00000000
        /*0110*/ 	.short	0x0009
        /*0112*/ 	.short	0x0038
        /*0114*/ 	.byte	0x00, 0xf0, 0x11, 0x00


	//----- nvinfo : EIATTR_KPARAM_INFO
	.align		4
.L_51:
        /*0118*/ 	.byte	0x04, 0x17
        /*011a*/ 	.short	(.L_53 - .L_52)
.L_52:
        /*011c*/ 	.word	0x00000000
        /*0120*/ 	.short	0x0008
        /*0122*/ 	.short	0x0034
        /*0124*/ 	.byte	0x00, 0xf0, 0x11, 0x00


	//----- nvinfo : EIATTR_KPARAM_INFO
	.align		4
.L_53:
        /*0128*/ 	.byte	0x04, 0x17
        /*012a*/ 	.short	(.L_55 - .L_54)
.L_54:
        /*012c*/ 	.word	0x00000000
        /*0130*/ 	.short	0x0007
        /*0132*/ 	.short	0x0030
        /*0134*/ 	.byte	0x00, 0xf0, 0x11, 0x00


	//----- nvinfo : EIATTR_KPARAM_INFO
	.align		4
.L_55:
        /*0138*/ 	.byte	0x04, 0x17
        /*013a*/ 	.short	(.L_57 - .L_56)
.L_56:
        /*013c*/ 	.word	0x00000000
        /*0140*/ 	.short	0x0006
        /*0142*/ 	.short	0x002c
        /*0144*/ 	.byte	0x00, 0xf0, 0x11, 0x00


	//----- nvinfo : EIATTR_KPARAM_INFO
	.align		4
.L_57:
        /*0148*/ 	.byte	0x04, 0x17
        /*014a*/ 	.short	(.L_59 - .L_58)
.L_58:
        /*014c*/ 	.word	0x00000000
        /*0150*/ 	.short	0x0005
        /*0152*/ 	.short	0x0028
        /*0154*/ 	.byte	0x00, 0xf0, 0x11, 0x00


	//----- nvinfo : EIATTR_KPARAM_INFO
	.align		4
.L_59:
        /*0158*/ 	.byte	0x04, 0x17
        /*015a*/ 	.short	(.L_61 - .L_60)
.L_60:
        /*015c*/ 	.word	0x00000000
        /*0160*/ 	.short	0x0004
        /*0162*/ 	.short	0x0020
        /*0164*/ 	.byte	0x00, 0xf4, 0x21, 0x00


	//----- nvinfo : EIATTR_KPARAM_INFO
	.align		4
.L_61:
        /*0168*/ 	.byte	0x04, 0x17
        /*016a*/ 	.short	(.L_63 - .L_62)
.L_62:
        /*016c*/ 	.word	0x00000000
        /*0170*/ 	.short	0x0003
        /*0172*/ 	.short	0x0018
        /*0174*/ 	.byte	0x00, 0xf4, 0x21, 0x00


	//----- nvinfo : EIATTR_KPARAM_INFO
	.align		4
.L_63:
        /*0178*/ 	.byte	0x04, 0x17
        /*017a*/ 	.short	(.L_65 - .L_64)
.L_64:
        /*017c*/ 	.word	0x00000000
        /*0180*/ 	.short	0x0002
        /*0182*/ 	.short	0x0010
        /*0184*/ 	.byte	0x00, 0xf4, 0x21, 0x00


	//----- nvinfo : EIATTR_KPARAM_INFO
	.align		4
.L_65:
        /*0188*/ 	.byte	0x04, 0x17
        /*018a*/ 	.short	(.L_67 - .L_66)
.L_66:
        /*018c*/ 	.word	0x00000000
        /*0190*/ 	.short	0x0001
        /*0192*/ 	.short	0x0008
        /*0194*/ 	.byte	0x00, 0xf4, 0x21, 0x00


	//----- nvinfo : EIATTR_KPARAM_INFO
	.align		4
.L_67:
        /*0198*/ 	.byte	0x04, 0x17
        /*019a*/ 	.short	(.L_69 - .L_68)
.L_68:
        /*019c*/ 	.word	0x00000000
        /*01a0*/ 	.short	0x0000
        /*01a2*/ 	.short	0x0000
        /*01a4*/ 	.byte	0x00, 0xf4, 0x21, 0x00


	//----- nvinfo : EIATTR_AT_ENTRY_FRAGMENTS
	.align		4
.L_69:
        /*01a8*/ 	.byte	0x04, 0x4f
        /*01aa*/ 	.short	(.L_71 - .L_70)


	//   ....[0]....
.L_70:
        /*01ac*/ 	.word	0x00000004


	//----- nvinfo : EIATTR_RESERVED_SMEM_USED
	.align		4
.L_71:
        /*01b0*/ 	.byte	0x01, 0x41
	.zero		2


	//----- nvinfo : EIATTR_SPARSE_MMA_MASK
	.align		4
        /*01b4*/ 	.byte	0x03, 0x50
        /*01b6*/ 	.short	0x0000


	//----- nvinfo : EIATTR_TCGEN05_1CTA_USED
	.align		4
        /*01b8*/ 	.byte	0x01, 0x51
	.zero		2


	//----- nvinfo : EIATTR_MAXREG_COUNT
	.align		4
        /*01bc*/ 	.byte	0x03, 0x1b
        /*01be*/ 	.short	0x00ff


	//----- nvinfo : EIATTR_NUM_BARRIERS
	.align		4
        /*01c0*/ 	.byte	0x02, 0x4c
        /*01c2*/ 	.byte	0x01
	.zero		1


	//----- nvinfo : EIATTR_INT_WARP_WIDE_INSTR_OFFSETS
	.align		4
        /*01c4*/ 	.byte	0x04, 0x31
        /*01c6*/ 	.short	(.L_73 - .L_72)


	//   ....[0]....
.L_72:
        /*01c8*/ 	.word	0x00001a60


	//   ....[1]....
        /*01cc*/ 	.word	0x00001a70


	//   ....[2]....
        /*01d0*/ 	.word	0x00002150


	//   ....[3]....
        /*01d4*/ 	.word	0x000021e0


	//   ....[4]....
        /*01d8*/ 	.word	0x000041d0


	//   ....[5]....
        /*01dc*/ 	.word	0x00007e30


	//   ....[6]....
        /*01e0*/ 	.word	0x00007e80


	//----- nvinfo : EIATTR_COOP_GROUP_MASK_REGIDS
	.align		4
.L_73:
        /*01e4*/ 	.byte	0x04, 0x29
        /*01e6*/ 	.short	(.L_75 - .L_74)


	//   ....[0]....
.L_74:
        /*01e8*/ 	.word	0xffffffff


	//   ....[1]....
        /*01ec*/ 	.word	0xffffffff


	//   ....[2]....
        /*01f0*/ 	.word	0xffffffff


	//   ....[3]....
        /*01f4*/ 	.word	0xffffffff


	//   ....[4]....
        /*01f8*/ 	.word	0xffffffff


	//   ....[5]....
        /*01fc*/ 	.word	0xffffffff


	//   ....[6]....
        /*0200*/ 	.word	0xffffffff


	//   ....[7]....
        /*0204*/ 	.word	0xffffffff


	//----- nvinfo : EIATTR_COOP_GROUP_INSTR_OFFSETS
	.align		4
.L_75:
        /*0208*/ 	.byte	0x04, 0x28
        /*020a*/ 	.short	(.L_77 - .L_76)


	//   ....[0]....
.L_76:
        /*020c*/ 	.word	0x00000050


	//   ....[1]....
        /*0210*/ 	.word	0x00000310


	//   ....[2]....
        /*0214*/ 	.word	0x00002ab0


	//   ....[3]....
        /*0218*/ 	.word	0x00003500


	//   ....[4]....
        /*021c*/ 	.word	0x00004730


	//   ....[5]....
        /*0220*/ 	.word	0x00004bd0


	//   ....[6]....
        /*0224*/ 	.word	0x00007cc0


	//   ....[7]....
        /*0228*/ 	.word	0x00007f30


	//----- nvinfo : EIATTR_VRC_CTA_INIT_COUNT
	.align		4
.L_77:
        /*022c*/ 	.byte	0x02, 0x4a
        /*022e*/ 	.byte	0x80
	.zero		1


	//----- nvinfo : EIATTR_MBARRIER_INSTR_OFFSETS
	.align		4
        /*0230*/ 	.byte	0x04, 0x39
        /*0232*/ 	.short	(.L_79 - .L_78)


	//   ....[0]....
.L_78:
        /*0234*/ 	.word	0x00001fc0
        /*0238*/ 	.word	0x000000ff
        /*023c*/ 	.word	0x00000000
        /*0240*/ 	.short	0x0100
        /*0242*/ 	.byte	0x1e
	.zero		1


	//   ....[1]....
        /*0244*/ 	.word	0x000021d0
        /*0248*/ 	.word	0x000000ff
        /*024c*/ 	.word	0x0000e008
        /*0250*/ 	.short	0x0100
        /*0252*/ 	.byte	0x47
	.zero		1


	//   ....[2]....
        /*0254*/ 	.word	0x00002330
        /*0258*/ 	.word	0x000000ff
        /*025c*/ 	.word	0x0000a000
        /*0260*/ 	.short	0x0100
        /*0262*/ 	.byte	0x47
	.zero		1


	//   ....[3]....
        /*0264*/ 	.word	0x000026e0
        /*0268*/ 	.word	0x000000ff
        /*026c*/ 	.word	0x0000a000
        /*0270*/ 	.short	0x010a
        /*0272*/ 	.byte	0x47
	.zero		1


	//   ....[4]....
        /*0274*/ 	.word	0x00002820
        /*0278*/ 	.word	0x000000ff
        /*027c*/ 	.word	0x0000a000
        /*0280*/ 	.short	0x0108
        /*0282*/ 	.byte	0x47
	.zero		1


	//   ....[5]....
        /*0284*/ 	.word	0x00004310
        /*0288*/ 	.word	0x000000ff
        /*028c*/ 	.word	0x0000e010
        /*0290*/ 	.short	0x0100
        /*0292*/ 	.byte	0x47
	.zero		1


	//   ....[6]....
        /*0294*/ 	.word	0x00004530
        /*0298*/ 	.word	0x000000ff
        /*029c*/ 	.word	0x0000e010
        /*02a0*/ 	.short	0x010a
        /*02a2*/ 	.byte	0x47
	.zero		1


	//   ....[7]....
        /*02a4*/ 	.word	0x00004590
        /*02a8*/ 	.word	0x000000ff
        /*02ac*/ 	.word	0x0000e010
        /*02b0*/ 	.short	0x0108
        /*02b2*/ 	.byte	0x47
	.zero		1


	//   ....[8]....
        /*02b4*/ 	.word	0x00004a90
        /*02b8*/ 	.word	0x000000ff
        /*02bc*/ 	.word	0x00000000
        /*02c0*/ 	.short	0x010a
        /*02c2*/ 	.byte	0x1e
	.zero		1


	//   ....[9]....
        /*02c4*/ 	.word	0x00005670
        /*02c8*/ 	.word	0x000000ff
        /*02cc*/ 	.word	0x00000000
        /*02d0*/ 	.short	0x010a
        /*02d2*/ 	.byte	0x1e
	.zero		1


	//   ....[10]....
        /*02d4*/ 	.word	0x00005710
        /*02d8*/ 	.word	0x000000ff
        /*02dc*/ 	.word	0x0000e000
        /*02e0*/ 	.short	0x0108
        /*02e2*/ 	.byte	0x47
	.zero		1


	//   ....[11]....
        /*02e4*/ 	.word	0x00005760
        /*02e8*/ 	.word	0x000000ff
        /*02ec*/ 	.word	0x0000e008
        /*02f0*/ 	.short	0x0108
        /*02f2*/ 	.byte	0x47
	.zero		1


	//   ....[12]....
        /*02f4*/ 	.word	0x00007f50
        /*02f8*/ 	.word	0x000000ff
        /*02fc*/ 	.word	0x0000a000
        /*0300*/ 	.short	0x010a
        /*0302*/ 	.byte	0x47
	.zero		1


	//   ....[13]....
        /*0304*/ 	.word	0x00007f80
        /*0308*/ 	.word	0x000000ff
        /*030c*/ 	.word	0x0000e010
        /*0310*/ 	.short	0x010a
        /*0312*/ 	.byte	0x47
	.zero		1


	//   ....[14]....
        /*0314*/ 	.word	0x00007fb0
        /*0318*/ 	.word	0x000000ff
        /*031c*/ 	.word	0x00000000
        /*0320*/ 	.short	0x010a
        /*0322*/ 	.byte	0x1e
	.zero		1


	//   ....[15]....
        /*0324*/ 	.word	0x00007fe0
        /*0328*/ 	.word	0x000000ff
        /*032c*/ 	.word	0x00000000
        /*0330*/ 	.short	0x010a
        /*0332*/ 	.byte	0x1e
	.zero		1


	//----- nvinfo : EIATTR_NUM_MBARRIERS
	.align		4
.L_79:
        /*0334*/ 	.byte	0x03, 0x38
        /*0336*/ 	.short	0xffff


	//----- nvinfo : EIATTR_EXIT_INSTR_OFFSETS
	.align		4
        /*0338*/ 	.byte	0x04, 0x1c
        /*033a*/ 	.short	(.L_81 - .L_80)


	//   ....[0]....
.L_80:
        /*033c*/ 	.word	0x00007f40


	//----- nvinfo : EIATTR_REQNTID
	.align		4
.L_81:
        /*0340*/ 	.byte	0x04, 0x10
        /*0342*/ 	.short	(.L_83 - .L_82)
.L_82:
        /*0344*/ 	.word	0x00000100
        /*0348*/ 	.word	0x00000001
        /*034c*/ 	.word	0x00000001


	//----- nvinfo : EIATTR_CRS_STACK_SIZE
	.align		4
.L_83:
        /*0350*/ 	.byte	0x04, 0x1e
        /*0352*/ 	.short	(.L_85 - .L_84)
.L_84:
        /*0354*/ 	.word	0x00000000


	//----- nvinfo : EIATTR_CBANK_PARAM_SIZE
	.align		4
.L_85:
        /*0358*/ 	.byte	0x03, 0x19
        /*035a*/ 	.short	0x0088


	//----- nvinfo : EIATTR_PARAM_CBANK
	.align		4
        /*035c*/ 	.byte	0x04, 0x0a
        /*035e*/ 	.short	(.L_87 - .L_86)
	.align		4
.L_86:
        /*0360*/ 	.word	index@(.nv.constant0.attn_fwd)
        /*0364*/ 	.short	0x0380
        /*0366*/ 	.short	0x0088


	//----- nvinfo : EIATTR_SW_WAR
	.align		4
.L_87:
        /*0368*/ 	.byte	0x04, 0x36
        /*036a*/ 	.short	(.L_89 - .L_88)
.L_88:
        /*036c*/ 	.word	0x00000008
.L_89:


//--------------------- .nv.compat                --------------------------
	.section	.nv.compat,"",@"SHT_CUDA_COMPAT_INFO"
	.align	4
        /*0000*/ 	.byte	0x02, 0x02, 0x02, 0x00, 0x02, 0x05, 0x05, 0x00, 0x02, 0x03, 0x00, 0x00, 0x02, 0x06, 0x01, 0x00


//--------------------- .nv.callgraph             --------------------------
	.section	.nv.callgraph,"",@"SHT_CUDA_CALLGRAPH"
	.align	4
	.sectionentsize	8
	.align		4
        /*0000*/ 	.word	0x00000000
	.align		4
        /*0004*/ 	.word	0xffffffff
	.align		4
        /*0008*/ 	.word	0x00000000
	.align		4
        /*000c*/ 	.word	0xfffffffe
	.align		4
        /*0010*/ 	.word	0x00000000
	.align		4
        /*0014*/ 	.word	0xfffffffd
	.align		4
        /*0018*/ 	.word	0x00000000
	.align		4
        /*001c*/ 	.word	0xfffffffc


//--------------------- .nv.constant4             --------------------------
	.section	.nv.constant4,"a",@progbits
	.align	8
	.align		8
.nv.constant4:
        /*0000*/ 	.dword	_$_str


//--------------------- .text.attn_fwd            --------------------------
	.section	.text.attn_fwd,"ax",@progbits
	.align	128
        .global         attn_fwd
        .type           attn_fwd,@function
        .size           attn_fwd,(.L_x_28 - attn_fwd)
        .other          attn_fwd,@"STO_CUDA_ENTRY STV_DEFAULT"
attn_fwd:
.text.attn_fwd:
[----:B------:R-:W0:Y:S01]  /*0000*/  LDC R1, c[0x0][0x37c] ;  /* 0x0000df00ff017b82 */ /* 0x000e220000000800 */
[----:B------:R-:W1:Y:S02]  /*0010*/  S2R R0, SR_TID.X ;  /* 0x0000000000007919 */ /* 0x000e640000002100 */
[----:B-1----:R-:W-:-:S13]  /*0020*/  ISETP.GE.U32.AND P0, PT, R0, 0x20, PT ;  /* 0x000000200000780c */ /* 0x002fda0003f06070 */
[----:B------:R-:W-:Y:S05]  /*0030*/  @P0 BRA `(.L_x_0) ;  /* 0x0000000000b80947 */ /* 0x000fea0003800000 */
[----:B------:R-:W1:Y:S01]  /*0040*/  S2UR UR6, SR_CgaCtaId ;  /* 0x00000000000679c3 */ /* 0x000e620000008800 */
[----:B------:R-:W-:Y:S01]  /*0050*/  NOP ;  /* 0x0000000000007918 */ /* 0x000fe20000000000 */
[----:B------:R-:W-:Y:S02]  /*0060*/  UMOV UR4, 0x40 ;  /* 0x0000004000047882 */ /* 0x000fe40000000000 */
[----:B-1----:R-:W-:-:S09]  /*0070*/  ULEA UR4, UR6, UR4, 0x18 ;  /* 0x0000000406047291 */ /* 0x002fd2000f8ec0ff */
[----:B------:R-:W1:Y:S01]  /*0080*/  LDS.U8 R2, [UR4] ;  /* 0x00000004ff027984 */ /* 0x000e620008000000 */
[----:B------:R-:W-:Y:S02]  /*0090*/  UMOV UR4, 0x400 ;  /* 0x0000040000047882 */ /* 0x000fe40000000000 */
[----:B------:R-:W-:Y:S01]  /*00a0*/  ULEA UR4, UR6, UR4, 0x18 ;  /* 0x0000000406047291 */ /* 0x000fe2000f8ec0ff */
[----:B-1----:R-:W-:-:S13]  /*00b0*/  ISETP.NE.AND P1, PT, R2, RZ, PT ;  /* 0x000000ff0200720c */ /* 0x002fda0003f25270 */
[----:B------:R-:W-:Y:S05]  /*00c0*/  @P1 BRA `(.L_x_1) ;  /* 0x00000000007c1947 */ /* 0x000fea0003800000 */
[----:B------:R-:W-:-:S13]  /*00d0*/  ELECT P1, URZ, PT ;  /* 0x0000000000ff782f */ /* 0x000fda0003820000 */
[----:B------:R-:W-:Y:S05]  /*00e0*/  @!P1 BRA `(.L_x_2) ;  /* 0x0000000000849947 */ /* 0x000fea0003800000 */
[----:B------:R-:W-:Y:S01]  /*00f0*/  UMOV UR5, 0x8 ;  /* 0x0000000800057882 */ /* 0x000fe20000000000 */
[----:B------:R-:W-:Y:S02]  /*0100*/  IMAD.MOV.U32 R5, RZ, RZ, 0x1 ;  /* 0x00000001ff057424 */ /* 0x000fe400078e00ff */
[----:B------:R-:W-:Y:S02]  /*0110*/  IMAD.MOV.U32 R3, RZ, RZ, 0xff ;  /* 0x000000ffff037424 */ /* 0x000fe400078e00ff */
[----:B------:R-:W-:Y:S04]  /*0120*/  DEPBAR.LE SB1, 0x36 ;  /* 0x00009d800000791a */ /* 0x000fe80000000000 */
[----:B------:R-:W1:Y:S02]  /*0130*/  UTCATOMSWS.FIND_AND_SET.ALIGN UP0, UR5, UR5 ;  /* 0x00000005000575e3 */ /* 0x000e640008000800 */
[----:B-1----:R-:W-:-:S04]  /*0140*/  PLOP3.LUT P1, PT, PT, PT, UP0, 0x80, 0x8 ;  /* 0x000000000008781c */ /* 0x002fc80003f2f008 */
[----:B------:R-:W-:-:S04]  /*0150*/  SEL R2, RZ, 0xffffffff, !P1 ;  /* 0xffffffffff027807 */ /* 0x000fc80004800000 */
[----:B------:R-:W-:Y:S02]  /*0160*/  ISETP.NE.AND P1, PT, R2, RZ, PT ;  /* 0x000000ff0200720c */ /* 0x000fe40003f25270 */
[----:B------:R-:W-:-:S11]  /*0170*/  MOV R2, UR5 ;  /* 0x0000000500027c02 */ /* 0x000fd60008000f00 */
[----:B------:R-:W-:Y:S05]  /*0180*/  @P1 BRA `(.L_x_3) ;  /* 0x0000000000241947 */ /* 0x000fea0003800000 */
.L_x_4:
[----:B------:R-:W-:Y:S05]  /*0190*/  NANOSLEEP 0x64 ;  /* 0x000000640000795d */ /* 0x000fea0003800000 */
[----:B------:R-:W-:-:S05]  /*01a0*/  UMOV UR5, 0x8 ;  /* 0x0000000800057882 */ /* 0x000fca0000000000 */
[----:B------:R-:W-:Y:S04]  /*01b0*/  DEPBAR.LE SB1, 0x36 ;  /* 0x00009d800000791a */ /* 0x000fe80000000000 */
[----:B------:R-:W1:Y:S02]  /*01c0*/  UTCATOMSWS.FIND_AND_SET.ALIGN UP0, UR5, UR5 ;  /* 0x00000005000575e3 */ /* 0x000e640008000800 */
[----:B-1----:R-:W-:-:S04]  /*01d0*/  PLOP3.LUT P1, PT, PT, PT, UP0, 0x80, 0x8 ;  /* 0x000000000008781c */ /* 0x002fc80003f2f008 */
[----:B------:R-:W-:-:S04]  /*01e0*/  SEL R2, RZ, 0xffffffff, !P1 ;  /* 0xffffffffff027807 */ /* 0x000fc80004800000 */
[----:B------:R-:W-:Y:S01]  /*01f0*/  ISETP.NE.AND P1, PT, R2, RZ, PT ;  /* 0x000000ff0200720c */ /* 0x000fe20003f25270 */
[----:B------:R-:W-:-:S12]  /*0200*/  IMAD.U32 R2, RZ, RZ, UR5 ;  /* 0x00000005ff027e24 */ /* 0x000fd8000f8e00ff */
[----:B------:R-:W-:Y:S05]  /*0210*/  @!P1 BRA `(.L_x_4) ;  /* 0xfffffffc00dc9947 */ /* 0x000fea000383ffff */
.L_x_3:
[C---:B------:R-:W-:Y:S01]  /*0220*/  VIADD R4, R2.reuse, 0x10 ;  /* 0x0000001002047836 */ /* 0x040fe20000000000 */
[----:B------:R-:W-:Y:S01]  /*0230*/  UMOV UR5, 0x50 ;  /* 0x0000005000057882 */ /* 0x000fe20000000000 */
[----:B------:R-:W-:Y:S01]  /*0240*/  SHF.L.U32 R3, R3, R2, RZ ;  /* 0x0000000203037219 */ /* 0x000fe200000006ff */
[----:B------:R-:W-:Y:S01]  /*0250*/  ULEA UR5, UR6, UR5, 0x18 ;  /* 0x0000000506057291 */ /* 0x000fe2000f8ec0ff */
[----:B------:R-:W-:Y:S02]  /*0260*/  SHF.L.U32 R2, R2, 0x5, RZ ;  /* 0x0000000502027819 */ /* 0x000fe400000006ff */
[----:B------:R-:W-:-:S04]  /*0270*/  SHF.L.U32 R4, R5, R4, RZ ;  /* 0x0000000405047219 */ /* 0x000fc800000006ff */
[----:B------:R-:W-:-:S05]  /*0280*/  LOP3.LUT R3, R4, R3, RZ, 0xfc, !PT ;  /* 0x0000000304037212 */ /* 0x000fca00078efcff */
[----:B------:R1:W-:Y:S04]  /*0290*/  ATOMS.OR RZ, [UR5], R3 ;  /* 0x00000003ffff798c */ /* 0x0003e8000b000005 */
[----:B------:R1:W-:Y:S01]  /*02a0*/  STS [UR4], R2 ;  /* 0x00000002ff007988 */ /* 0x0003e20008000804 */
[----:B------:R-:W-:Y:S05]  /*02b0*/  BRA `(.L_x_2) ;  /* 0x0000000000107947 */ /* 0x000fea0003800000 */
.L_x_1:
[----:B------:R-:W-:-:S05]  /*02c0*/  IMAD.MOV.U32 R2, RZ, RZ, -0x1 ;  /* 0xffffffffff027424 */ /* 0x000fca00078e00ff */
[----:B------:R1:W-:Y:S02]  /*02d0*/  STS [UR4], R2 ;  /* 0x00000002ff007988 */ /* 0x0003e40008000804 */
[----:B-1----:R-:W-:-:S07]  /*02e0*/  MOV R2, 0x300 ;  /* 0x0000030000027802 */ /* 0x002fce0000000f00 */
[----:B0-----:R-:W-:Y:S05]  /*02f0*/  CALL.REL.NOINC `($__internal_1_$__cuda_sm10x_tcgen05_guardrail_trap_phase_invalid_during_alloc) ;  /* 0x0000007c00507944 */ /* 0x001fea0003c00000 */
.L_x_2:
[----:B------:R-:W-:Y:S05]  /*0300*/  WARPSYNC.ALL ;  /* 0x0000000000007948 */ /* 0x000fea0003800000 */
[----:B------:R-:W-:Y:S01]  /*0310*/  NOP ;  /* 0x0000000000007918 */ /* 0x000fe20000000000 */
.L_x_0:
[----:B-1----:R-:W1:Y:S01]  /*0320*/  S2R R2, SR_CTAID.X ;  /* 0x0000000000027919 */ /* 0x002e620000002500 */
[----:B------:R-:W2:Y:S01]  /*0330*/  S2UR UR72, SR_CTAID.Y ;  /* 0x00000000004879c3 */ /* 0x000ea20000002600 */
[----:B------:R-:W2:Y:S01]  /*0340*/  LDCU.64 UR4, c[0x0][0x3b0] ;  /* 0x00007600ff0477ac */ /* 0x000ea20008000a00 */
[----:B------:R-:W-:Y:S02]  /*0350*/  LOP3.LUT R69, R0, 0x7f, RZ, 0xc0, !PT ;  /* 0x0000007f00457812 */ /* 0x000fe400078ec0ff */
[----:B------:R-:W-:Y:S01]  /*0360*/  SHF.R.U32.HI R68, RZ, 0x7, R0 ;  /* 0x00000007ff447819 */ /* 0x000fe20000011600 */
[----:B------:R-:W-:Y:S01]  /*0370*/  UMOV UR71, 0x400 ;  /* 0x0000040000477882 */ /* 0x000fe20000000000 */
[----:B------:R-:W3:Y:S02]  /*0380*/  LDCU.64 UR32, c[0x0][0x358] ;  /* 0x00006b00ff2077ac */ /* 0x000ee40008000a00 */
[----:B------:R-:W4:Y:S01]  /*0390*/  LDC R25, c[0x0][0x3b8] ;  /* 0x0000ee00ff197b82 */ /* 0x000f220000000800 */
[----:B------:R-:W-:-:S07]  /*03a0*/  SGXT.U32 R68, R68, 0x1 ;  /* 0x000000014444781a */ /* 0x000fce0000000000 */
[----:B------:R-:W0:Y:S08]  /*03b0*/  LDC.64 R4, c[0x0][0x380] ;  /* 0x0000e000ff047b82 */ /* 0x000e300000000a00 */
[----:B------:R-:W0:Y:S01]  /*03c0*/  S2UR UR6, SR_CgaCtaId ;  /* 0x00000000000679c3 */ /* 0x000e220000008800 */
[----:B--2---:R-:W-:-:S04]  /*03d0*/  UIMAD UR4, UR72, UR4, URZ ;  /* 0x00000004480472a4 */ /* 0x004fc8000f8e02ff */
[----:B------:R-:W-:Y:S01]  /*03e0*/  USHF.L.U32 UR7, UR4, 0x1, URZ ;  /* 0x0000000104077899 */ /* 0x000fe200080006ff */
[----:B-1----:R-:W-:Y:S02]  /*03f0*/  IMAD R3, R2, 0x80, R69 ;  /* 0x0000008002037824 */ /* 0x002fe400078e0245 */
[----:B------:R-:W1:Y:S02]  /*0400*/  LDC.64 R142, c[0x0][0x3c0] ;  /* 0x0000f000ff8e7b82 */ /* 0x000e640000000a00 */
[----:B------:R-:W-:Y:S01]  /*0410*/  IMAD R2, R3, UR5, RZ ;  /* 0x0000000503027c24 */ /* 0x000fe2000f8e02ff */
[----:B------:R-:W-:-:S03]  /*0420*/  UIMAD.WIDE UR4, UR4, 0x2, URZ ;  /* 0x00000002040478a5 */ /* 0x000fc6000f8e02ff */
[C---:B------:R-:W-:Y:S01]  /*0430*/  IMAD.HI R22, R2.reuse, 0x2, RZ ;  /* 0x0000000202167827 */ /* 0x040fe200078e02ff */
[----:B------:R-:W-:Y:S01]  /*0440*/  SHF.L.U32 R21, R2, 0x1, RZ ;  /* 0x0000000102157819 */ /* 0x000fe200000006ff */
[----:B------:R-:W2:Y:S02]  /*0450*/  LDC.64 R84, c[0x0][0x388] ;  /* 0x0000e200ff547b82 */ /* 0x000ea40000000a00 */
[----:B----4-:R-:W-:-:S06]  /*0460*/  IMAD R2, R68, R25, RZ ;  /* 0x0000001944027224 */ /* 0x010fcc00078e02ff */
[----:B------:R-:W-:Y:S01]  /*0470*/  BAR.SYNC.DEFER_BLOCKING 0x0 ;  /* 0x0000000000007b1d */ /* 0x000fe20000010000 */
[----:B0-----:R-:W-:Y:S01]  /*0480*/  IADD3 R21, P1, P2, R21, UR7, R4 ;  /* 0x0000000715157c10 */ /* 0x001fe2000fa3e004 */
[C---:B------:R-:W-:Y:S01]  /*0490*/  IMAD R4, R25.reuse, 0x2, R2 ;  /* 0x0000000219047824 */ /* 0x040fe200078e0202 */
[----:B------:R-:W-:Y:S02]  /*04a0*/  ULEA UR71, UR6, UR71, 0x18 ;  /* 0x0000004706477291 */ /* 0x000fe4000f8ec0ff */
[----:B------:R-:W-:Y:S01]  /*04b0*/  IADD3.X R22, PT, PT, R22, UR5, R5, P1, P2 ;  /* 0x0000000516167c10 */ /* 0x000fe20008fe4405 */
[----:B------:R-:W0:Y:S01]  /*04c0*/  LDCU UR4, c[0x0][0x3c8] ;  /* 0x00007900ff0477ac */ /* 0x000e220008000800 */
[----:B------:R-:W-:Y:S01]  /*04d0*/  IMAD R12, R25, 0x2, R4 ;  /* 0x00000002190c7824 */ /* 0x000fe200078e0204 */
[-C--:B------:R-:W-:Y:S02]  /*04e0*/  LEA R6, P1, R2, R21.reuse, 0x1 ;  /* 0x0000001502067211 */ /* 0x080fe400078208ff */
[----:B------:R-:W-:-:S02]  /*04f0*/  LEA R8, P2, R4, R21, 0x1 ;  /* 0x0000001504087211 */ /* 0x000fc400078408ff */
[C---:B------:R-:W-:Y:S02]  /*0500*/  LEA R14, R25.reuse, R12, 0x1 ;  /* 0x0000000c190e7211 */ /* 0x040fe400078e08ff */
[-C--:B------:R-:W-:Y:S02]  /*0510*/  LEA.HI.X.SX32 R7, R2, R22.reuse, 0x1, P1 ;  /* 0x0000001602077211 */ /* 0x080fe400008f0eff */
[----:B------:R-:W-:Y:S01]  /*0520*/  LEA R10, P1, R12, R21, 0x1 ;  /* 0x000000150c0a7211 */ /* 0x000fe200078208ff */
[C---:B------:R-:W-:Y:S01]  /*0530*/  IMAD R16, R25.reuse, 0x2, R14 ;  /* 0x0000000219107824 */ /* 0x040fe200078e020e */
[-C--:B------:R-:W-:Y:S01]  /*0540*/  LEA.HI.X.SX32 R9, R4, R22.reuse, 0x1, P2 ;  /* 0x0000001604097211 */ /* 0x080fe200010f0eff */
[----:B------:R-:W4:Y:S01]  /*0550*/  LDS R58, [UR71] ;  /* 0x00000047ff3a7984 */ /* 0x000f220008000800 */
[----:B------:R-:W-:Y:S01]  /*0560*/  BAR.SYNC.DEFER_BLOCKING 0x0 ;  /* 0x0000000000007b1d */ /* 0x000fe20000010000 */
[----:B------:R-:W-:Y:S01]  /*0570*/  IMAD R18, R25, 0x2, R16 ;  /* 0x0000000219127824 */ /* 0x000fe200078e0210 */
[----:B------:R-:W-:-:S02]  /*0580*/  LEA.HI.X.SX32 R11, R12, R22, 0x1, P1 ;  /* 0x000000160c0b7211 */ /* 0x000fc400008f0eff */
[CC--:B------:R-:W-:Y:S02]  /*0590*/  LEA R12, P1, R14.reuse, R21.reuse, 0x1 ;  /* 0x000000150e0c7211 */ /* 0x0c0fe400078208ff */
[C---:B------:R-:W-:Y:S02]  /*05a0*/  LEA R20, R25.reuse, R18, 0x1 ;  /* 0x0000001219147211 */ /* 0x040fe400078e08ff */
[----:B------:R-:W-:Y:S02]  /*05b0*/  LEA.HI.X.SX32 R13, R14, R22, 0x1, P1 ;  /* 0x000000160e0d7211 */ /* 0x000fe400008f0eff */
[----:B------:R-:W-:Y:S01]  /*05c0*/  LEA R14, P1, R16, R21, 0x1 ;  /* 0x00000015100e7211 */ /* 0x000fe200078208ff */
[----:B------:R-:W-:-:S03]  /*05d0*/  IMAD R24, R25, 0x2, R20 ;  /* 0x0000000219187824 */ /* 0x000fc600078e0214 */
[----:B------:R-:W-:Y:S01]  /*05e0*/  LEA.HI.X.SX32 R15, R16, R22, 0x1, P1 ;  /* 0x00000016100f7211 */ /* 0x000fe200008f0eff */
[----:B------:R-:W-:Y:S01]  /*05f0*/  IMAD R30, R25, 0x2, R24 ;  /* 0x00000002191e7824 */ /* 0x000fe200078e0218 */
[----:B------:R-:W-:-:S04]  /*0600*/  LEA R16, P1, R18, R21, 0x1 ;  /* 0x0000001512107211 */ /* 0x000fc800078208ff */
[-C--:B------:R-:W-:Y:S02]  /*0610*/  LEA.HI.X.SX32 R17, R18, R22.reuse, 0x1, P1 ;  /* 0x0000001612117211 */ /* 0x080fe400008f0eff */
[CC--:B------:R-:W-:Y:S01]  /*0620*/  LEA R18, P1, R20.reuse, R21.reuse, 0x1 ;  /* 0x0000001514127211 */ /* 0x0c0fe200078208ff */
[----:B---3--:R-:W5:Y:S03]  /*0630*/  LDG.E.U16 R2, desc[UR32][R6.64] ;  /* 0x0000002006027981 */ /* 0x008f66000c1e1500 */
[-C--:B------:R-:W-:Y:S02]  /*0640*/  LEA.HI.X.SX32 R19, R20, R22.reuse, 0x1, P1 ;  /* 0x0000001614137211 */ /* 0x080fe400008f0eff */
[C---:B------:R-:W-:Y:S01]  /*0650*/  LEA R28, P1, R30.reuse, R21, 0x1 ;  /* 0x000000151e1c7211 */ /* 0x040fe200078208ff */
[----:B------:R-:W5:Y:S04]  /*0660*/  LDG.E.U16 R4, desc[UR32][R8.64] ;  /* 0x0000002008047981 */ /* 0x000f68000c1e1500 */
[----:B------:R-:W5:Y:S04]  /*0670*/  LDG.E.U16 R5, desc[UR32][R10.64] ;  /* 0x000000200a057981 */ /* 0x000f68000c1e1500 */
[----:B------:R3:W5:Y:S04]  /*0680*/  LDG.E.U16 R6, desc[UR32][R12.64] ;  /* 0x000000200c067981 */ /* 0x000768000c1e1500 */
[----:B------:R0:W5:Y:S01]  /*0690*/  LDG.E.U16 R7, desc[UR32][R14.64] ;  /* 0x000000200e077981 */ /* 0x000162000c1e1500 */
[----:B------:R-:W-:-:S02]  /*06a0*/  LEA.HI.X.SX32 R29, R30, R22, 0x1, P1 ;  /* 0x000000161e1d7211 */ /* 0x000fc400008f0eff */
[CC--:B------:R-:W-:Y:S01]  /*06b0*/  LEA R26, P2, R24.reuse, R21.reuse, 0x1 ;  /* 0x00000015181a7211 */ /* 0x0c0fe200078408ff */
[----:B------:R1:W5:Y:S01]  /*06c0*/  LDG.E.U16 R8, desc[UR32][R16.64] ;  /* 0x0000002010087981 */ /* 0x000362000c1e1500 */
[C---:B---3--:R-:W-:Y:S02]  /*06d0*/  LEA R12, R25.reuse, R30, 0x1 ;  /* 0x0000001e190c7211 */ /* 0x048fe400078e08ff */
[-C--:B------:R-:W-:Y:S01]  /*06e0*/  LEA.HI.X.SX32 R27, R24, R22.reuse, 0x1, P2 ;  /* 0x00000016181b7211 */ /* 0x080fe200010f0eff */
[----:B------:R3:W5:Y:S01]  /*06f0*/  LDG.E.U16 R9, desc[UR32][R18.64] ;  /* 0x0000002012097981 */ /* 0x000762000c1e1500 */
[CC--:B------:R-:W-:Y:S01]  /*0700*/  LEA R30, P1, R12.reuse, R21.reuse, 0x1 ;  /* 0x000000150c1e7211 */ /* 0x0c0fe200078208ff */
[C---:B0-----:R-:W-:Y:S02]  /*0710*/  IMAD R14, R25.reuse, 0x2, R12 ;  /* 0x00000002190e7824 */ /* 0x041fe400078e020c */
[----:B------:R0:W5:Y:S01]  /*0720*/  LDG.E.U16 R10, desc[UR32][R26.64] ;  /* 0x000000201a0a7981 */ /* 0x000162000c1e1500 */
[----:B------:R-:W-:Y:S01]  /*0730*/  LEA.HI.X.SX32 R31, R12, R22, 0x1, P1 ;  /* 0x000000160c1f7211 */ /* 0x000fe200008f0eff */
[C---:B------:R-:W-:Y:S01]  /*0740*/  IMAD R20, R25.reuse, 0x2, R14 ;  /* 0x0000000219147824 */ /* 0x040fe200078e020e */
[-C--:B-1----:R-:W-:Y:S01]  /*0750*/  LEA R16, P1, R14, R21.reuse, 0x1 ;  /* 0x000000150e107211 */ /* 0x082fe200078208ff */
[----:B------:R1:W5:Y:S03]  /*0760*/  LDG.E.U16 R11, desc[UR32][R28.64] ;  /* 0x000000201c0b7981 */ /* 0x000366000c1e1500 */
[----:B------:R-:W-:Y:S01]  /*0770*/  LEA R32, P2, R20, R21, 0x1 ;  /* 0x0000001514207211 */ /* 0x000fe200078408ff */
[----:B------:R0:W5:Y:S01]  /*0780*/  LDG.E.U16 R12, desc[UR32][R30.64] ;  /* 0x000000201e0c7981 */ /* 0x000162000c1e1500 */
[----:B------:R-:W-:-:S02]  /*0790*/  LEA R24, R25, R20, 0x1 ;  /* 0x0000001419187211 */ /* 0x000fc400078e08ff */
[-C--:B------:R-:W-:Y:S02]  /*07a0*/  LEA.HI.X.SX32 R17, R14, R22.reuse, 0x1, P1 ;  /* 0x000000160e117211 */ /* 0x080fe400008f0eff */
[-C--:B------:R-:W-:Y:S01]  /*07b0*/  LEA.HI.X.SX32 R33, R20, R22.reuse, 0x1, P2 ;  /* 0x0000001614217211 */ /* 0x080fe200010f0eff */
[C---:B------:R-:W-:Y:S01]  /*07c0*/  IMAD R20, R25.reuse, 0x2, R24 ;  /* 0x0000000219147824 */ /* 0x040fe200078e0218 */
[CC--:B---3--:R-:W-:Y:S01]  /*07d0*/  LEA R18, P1, R24.reuse, R21.reuse, 0x1 ;  /* 0x0000001518127211 */ /* 0x0c8fe200078208ff */
[----:B------:R-:W5:Y:S03]  /*07e0*/  LDG.E.U16 R13, desc[UR32][R16.64] ;  /* 0x00000020100d7981 */ /* 0x000f66000c1e1500 */
[-C--:B------:R-:W-:Y:S01]  /*07f0*/  LEA.HI.X.SX32 R19, R24, R22.reuse, 0x1, P1 ;  /* 0x0000001618137211 */ /* 0x080fe200008f0eff */
[C---:B------:R-:W-:Y:S01]  /*0800*/  IMAD R24, R25.reuse, 0x2, R20 ;  /* 0x0000000219187824 */ /* 0x040fe200078e0214 */
[C---:B0-----:R-:W-:Y:S01]  /*0810*/  LEA R26, P1, R20.reuse, R21, 0x1 ;  /* 0x00000015141a7211 */ /* 0x041fe200078208ff */
[----:B------:R0:W5:Y:S03]  /*0820*/  LDG.E.U16 R14, desc[UR32][R32.64] ;  /* 0x00000020200e7981 */ /* 0x000166000c1e1500 */
[----:B------:R-:W-:Y:S01]  /*0830*/  LEA.HI.X.SX32 R27, R20, R22, 0x1, P1 ;  /* 0x00000016141b7211 */ /* 0x000fe200008f0eff */
[----:B------:R-:W5:Y:S01]  /*0840*/  LDG.E.U16 R15, desc[UR32][R18.64] ;  /* 0x00000020120f7981 */ /* 0x000f62000c1e1500 */
[----:B------:R-:W-:-:S02]  /*0850*/  LEA R20, R25, R24, 0x1 ;  /* 0x0000001819147211 */ /* 0x000fc400078e08ff */
[-C--:B-1----:R-:W-:Y:S01]  /*0860*/  LEA R28, P1, R24, R21.reuse, 0x1 ;  /* 0x00000015181c7211 */ /* 0x082fe200078208ff */
[----:B------:R1:W5:Y:S01]  /*0870*/  LDG.E.U16 R16, desc[UR32][R26.64] ;  /* 0x000000201a107981 */ /* 0x000362000c1e1500 */
[----:B------:R-:W-:Y:S01]  /*0880*/  LEA R30, P2, R20, R21, 0x1 ;  /* 0x00000015141e7211 */ /* 0x000fe200078408ff */
[----:B------:R-:W-:-:S03]  /*0890*/  IMAD R36, R25, 0x2, R20 ;  /* 0x0000000219247824 */ /* 0x000fc600078e0214 */
[-C--:B------:R-:W-:Y:S01]  /*08a0*/  LEA.HI.X.SX32 R31, R20, R22.reuse, 0x1, P2 ;  /* 0x00000016141f7211 */ /* 0x080fe200010f0eff */
[C---:B------:R-:W-:Y:S01]  /*08b0*/  IMAD R20, R25.reuse, 0x2, R36 ;  /* 0x0000000219147824 */ /* 0x040fe200078e0224 */
[----:B------:R-:W-:Y:S02]  /*08c0*/  LEA.HI.X.SX32 R29, R24, R22, 0x1, P1 ;  /* 0x00000016181d7211 */ /* 0x000fe400008f0eff */
[CC--:B------:R-:W-:Y:S01]  /*08d0*/  LEA R34, P1, R36.reuse, R21.reuse, 0x1 ;  /* 0x0000001524227211 */ /* 0x0c0fe200078208ff */
[----:B------:R-:W5:Y:S01]  /*08e0*/  LDG.E.U16 R18, desc[UR32][R30.64] ;  /* 0x000000201e127981 */ /* 0x000f62000c1e1500 */
[C---:B------:R-:W-:Y:S02]  /*08f0*/  LEA R24, R25.reuse, R20, 0x1 ;  /* 0x0000001419187211 */ /* 0x040fe400078e08ff */
[----:B------:R-:W-:Y:S01]  /*0900*/  LEA.HI.X.SX32 R35, R36, R22, 0x1, P1 ;  /* 0x0000001624237211 */ /* 0x000fe200008f0eff */
[----:B------:R3:W5:Y:S01]  /*0910*/  LDG.E.U16 R17, desc[UR32][R28.64] ;  /* 0x000000201c117981 */ /* 0x000762000c1e1500 */
[----:B0-----:R-:W-:Y:S01]  /*0920*/  LEA R32, P1, R20, R21, 0x1 ;  /* 0x0000001514207211 */ /* 0x001fe200078208ff */
[----:B------:R-:W-:-:S02]  /*0930*/  IMAD R40, R25, 0x2, R24 ;  /* 0x0000000219287824 */ /* 0x000fc400078e0218 */
[----:B------:R-:W5:Y:S01]  /*0940*/  LDG.E.U16 R19, desc[UR32][R34.64] ;  /* 0x0000002022137981 */ /* 0x000f62000c1e1500 */
[-C--:B------:R-:W-:Y:S01]  /*0950*/  LEA.HI.X.SX32 R33, R20, R22.reuse, 0x1, P1 ;  /* 0x0000001614217211 */ /* 0x080fe200008f0eff */
[C---:B-1----:R-:W-:Y:S01]  /*0960*/  IMAD R26, R25.reuse, 0x2, R40 ;  /* 0x00000002191a7824 */ /* 0x042fe200078e0228 */
[-C--:B------:R-:W-:Y:S02]  /*0970*/  LEA R36, P1, R24, R21.reuse, 0x1 ;  /* 0x0000001518247211 */ /* 0x080fe400078208ff */
[-C--:B------:R-:W-:Y:S01]  /*0980*/  LEA R38, P2, R40, R21.reuse, 0x1 ;  /* 0x0000001528267211 */ /* 0x080fe200078408ff */
[----:B------:R0:W5:Y:S01]  /*0990*/  LDG.E.U16 R20, desc[UR32][R32.64] ;  /* 0x0000002020147981 */ /* 0x000162000c1e1500 */
[-C--:B------:R-:W-:Y:S02]  /*09a0*/  LEA.HI.X.SX32 R37, R24, R22.reuse, 0x1, P1 ;  /* 0x0000001618257211 */ /* 0x080fe400008f0eff */
[----:B------:R-:W-:Y:S02]  /*09b0*/  LEA.HI.X.SX32 R39, R40, R22, 0x1, P2 ;  /* 0x0000001628277211 */ /* 0x000fe400010f0eff */
[----:B------:R-:W-:Y:S01]  /*09c0*/  LEA R40, P1, R26, R21, 0x1 ;  /* 0x000000151a287211 */ /* 0x000fe200078208ff */
[----:B------:R1:W5:Y:S01]  /*09d0*/  LDG.E.U16 R23, desc[UR32][R36.64] ;  /* 0x0000002024177981 */ /* 0x000362000c1e1500 */
[----:B---3--:R-:W-:-:S02]  /*09e0*/  LEA R28, R25, R26, 0x1 ;  /* 0x0000001a191c7211 */ /* 0x008fc400078e08ff */
[-C--:B------:R-:W-:Y:S01]  /*09f0*/  LEA.HI.X.SX32 R41, R26, R22.reuse, 0x1, P1 ;  /* 0x000000161a297211 */ /* 0x080fe200008f0eff */
[----:B------:R3:W5:Y:S01]  /*0a00*/  LDG.E.U16 R24, desc[UR32][R38.64] ;  /* 0x0000002026187981 */ /* 0x000762000c1e1500 */
[CC--:B------:R-:W-:Y:S01]  /*0a10*/  LEA R30, P1, R28.reuse, R21.reuse, 0x1 ;  /* 0x000000151c1e7211 */ /* 0x0c0fe200078208ff */
[C---:B------:R-:W-:Y:S02]  /*0a20*/  IMAD R42, R25.reuse, 0x2, R28 ;  /* 0x00000002192a7824 */ /* 0x040fe400078e021c */
[----:B------:R1:W5:Y:S01]  /*0a30*/  LDG.E.U16 R26, desc[UR32][R40.64] ;  /* 0x00000020281a7981 */ /* 0x000362000c1e1500 */
[----:B------:R-:W-:Y:S01]  /*0a40*/  LEA.HI.X.SX32 R31, R28, R22, 0x1, P1 ;  /* 0x000000161c1f7211 */ /* 0x000fe200008f0eff */
[----:B------:R-:W-:Y:S01]  /*0a50*/  IMAD R28, R25, 0x2, R42 ;  /* 0x00000002191c7824 */ /* 0x000fe200078e022a */
[----:B0-----:R-:W-:-:S03]  /*0a60*/  LEA R32, P1, R42, R21, 0x1 ;  /* 0x000000152a207211 */ /* 0x001fc600078208ff */
[----:B------:R-:W5:Y:S01]  /*0a70*/  LDG.E.U16 R27, desc[UR32][R30.64] ;  /* 0x000000201e1b7981 */ /* 0x000f62000c1e1500 */
[C---:B------:R-:W-:Y:S02]  /*0a80*/  LEA R44, R25.reuse, R28, 0x1 ;  /* 0x0000001c192c7211 */ /* 0x040fe400078e08ff */
[----:B------:R-:W-:Y:S02]  /*0a90*/  LEA.HI.X.SX32 R33, R42, R22, 0x1, P1 ;  /* 0x000000162a217211 */ /* 0x000fe400008f0eff */
[----:B-1----:R-:W-:Y:S01]  /*0aa0*/  LEA R36, P1, R44, R21, 0x1 ;  /* 0x000000152c247211 */ /* 0x002fe200078208ff */
[----:B------:R-:W-:-:S03]  /*0ab0*/  IMAD R42, R25, 0x2, R44 ;  /* 0x00000002192a7824 */ /* 0x000fc600078e022c */
[----:B------:R-:W-:Y:S01]  /*0ac0*/  LEA.HI.X.SX32 R37, R44, R22, 0x1, P1 ;  /* 0x000000162c257211 */ /* 0x000fe200008f0eff */
[C---:B------:R-:W-:Y:S01]  /*0ad0*/  IMAD R44, R25.reuse, 0x2, R42 ;  /* 0x00000002192c7824 */ /* 0x040fe200078e022a */
[-C--:B------:R-:W-:Y:S02]  /*0ae0*/  LEA R34, P2, R28, R21.reuse, 0x1 ;  /* 0x000000151c227211 */ /* 0x080fe400078408ff */
[-C--:B---3--:R-:W-:Y:S01]  /*0af0*/  LEA R38, P1, R42, R21.reuse, 0x1 ;  /* 0x000000152a267211 */ /* 0x088fe200078208ff */
[----:B------:R-:W5:Y:S01]  /*0b00*/  LDG.E.U16 R30, desc[UR32][R36.64] ;  /* 0x00000020241e7981 */ /* 0x000f62000c1e1500 */
[C---:B------:R-:W-:Y:S02]  /*0b10*/  LEA R46, R25.reuse, R44, 0x1 ;  /* 0x0000002c192e7211 */ /* 0x040fe400078e08ff */
[-C--:B------:R-:W-:Y:S02]  /*0b20*/  LEA.HI.X.SX32 R35, R28, R22.reuse, 0x1, P2 ;  /* 0x000000161c237211 */ /* 0x080fe400010f0eff */
[----:B------:R-:W-:Y:S01]  /*0b30*/  LEA.HI.X.SX32 R39, R42, R22, 0x1, P1 ;  /* 0x000000162a277211 */ /* 0x000fe200008f0eff */
[----:B------:R-:W-:Y:S01]  /*0b40*/  IMAD R48, R25, 0x2, R46 ;  /* 0x0000000219307824 */ /* 0x000fe200078e022e */
[-C--:B------:R-:W-:Y:S01]  /*0b50*/  LEA R40, P1, R44, R21.reuse, 0x1 ;  /* 0x000000152c287211 */ /* 0x080fe200078208ff */
[----:B------:R0:W5:Y:S01]  /*0b60*/  LDG.E.U16 R29, desc[UR32][R34.64] ;  /* 0x00000020221d7981 */ /* 0x000162000c1e1500 */
[----:B------:R-:W-:-:S02]  /*0b70*/  LEA R42, P2, R46, R21, 0x1 ;  /* 0x000000152e2a7211 */ /* 0x000fc400078408ff */
[-C--:B------:R-:W-:Y:S01]  /*0b80*/  LEA.HI.X.SX32 R41, R44, R22.reuse, 0x1, P1 ;  /* 0x000000162c297211 */ /* 0x080fe200008f0eff */
[----:B------:R1:W5:Y:S01]  /*0b90*/  LDG.E.U16 R31, desc[UR32][R38.64] ;  /* 0x00000020261f7981 */ /* 0x000362000c1e1500 */
[-C--:B------:R-:W-:Y:S01]  /*0ba0*/  LEA.HI.X.SX32 R43, R46, R22.reuse, 0x1, P2 ;  /* 0x000000162e2b7211 */ /* 0x080fe200010f0eff */
[----:B------:R-:W-:Y:S01]  /*0bb0*/  IMAD R46, R25, 0x2, R48 ;  /* 0x00000002192e7824 */ /* 0x000fe200078e0230 */
[CC--:B------:R-:W-:Y:S01]  /*0bc0*/  LEA R44, P1, R48.reuse, R21.reuse, 0x1 ;  /* 0x00000015302c7211 */ /* 0x0c0fe200078208ff */
[----:B------:R-:W5:Y:S03]  /*0bd0*/  LDG.E.U16 R28, desc[UR32][R32.64] ;  /* 0x00000020201c7981 */ /* 0x000f66000c1e1500 */
[----:B------:R-:W-:Y:S01]  /*0be0*/  LEA.HI.X.SX32 R45, R48, R22, 0x1, P1 ;  /* 0x00000016302d7211 */ /* 0x000fe200008f0eff */
[----:B------:R-:W5:Y:S01]  /*0bf0*/  LDG.E.U16 R47, desc[UR32][R42.64] ;  /* 0x000000202a2f7981 */ /* 0x000f62000c1e1500 */
[----:B0-----:R-:W-:-:S02]  /*0c00*/  LEA R34, P1, R46, R21, 0x1 ;  /* 0x000000152e227211 */ /* 0x001fc400078208ff */
[----:B------:R-:W-:Y:S01]  /*0c10*/  LEA R48, R25, R46, 0x1 ;  /* 0x0000002e19307211 */ /* 0x000fe200078e08ff */
[----:B------:R-:W5:Y:S01]  /*0c20*/  LDG.E.U16 R49, desc[UR32][R44.64] ;  /* 0x000000202c317981 */ /* 0x000f62000c1e1500 */
[----:B------:R-:W-:-:S03]  /*0c30*/  LEA.HI.X.SX32 R35, R46, R22, 0x1, P1 ;  /* 0x000000162e237211 */ /* 0x000fc600008f0eff */
[C---:B------:R-:W-:Y:S01]  /*0c40*/  IMAD R46, R25.reuse, 0x2, R48 ;  /* 0x00000002192e7824 */ /* 0x040fe200078e0230 */
[-C--:B------:R-:W-:Y:S01]  /*0c50*/  LEA R36, P1, R48, R21.reuse, 0x1 ;  /* 0x0000001530247211 */ /* 0x080fe200078208ff */
[----:B------:R0:W5:Y:S02]  /*0c60*/  LDG.E.U16 R32, desc[UR32][R40.64] ;  /* 0x0000002028207981 */ /* 0x000164000c1e1500 */
[C---:B------:R-:W-:Y:S01]  /*0c70*/  IMAD R50, R25.reuse, 0x2, R46 ;  /* 0x0000000219327824 */ /* 0x040fe200078e022e */
[-C--:B-1----:R-:W-:Y:S01]  /*0c80*/  LEA R38, P2, R46, R21.reuse, 0x1 ;  /* 0x000000152e267211 */ /* 0x082fe200078408ff */
[----:B------:R1:W5:Y:S01]  /*0c90*/  LDG.E.U16 R51, desc[UR32][R34.64] ;  /* 0x0000002022337981 */ /* 0x000362000c1e1500 */
[-C--:B------:R-:W-:Y:S02]  /*0ca0*/  LEA.HI.X.SX32 R37, R48, R22.reuse, 0x1, P1 ;  /* 0x0000001630257211 */ /* 0x080fe400008f0eff */
[----:B------:R-:W-:Y:S02]  /*0cb0*/  LEA.HI.X.SX32 R39, R46, R22, 0x1, P2 ;  /* 0x000000162e277211 */ /* 0x000fe400010f0eff */
[----:B------:R-:W-:Y:S01]  /*0cc0*/  LEA R46, R25, R50, 0x1 ;  /* 0x00000032192e7211 */ /* 0x000fe200078e08ff */
[----:B------:R3:W5:Y:S01]  /*0cd0*/  LDG.E.U16 R52, desc[UR32][R36.64] ;  /* 0x0000002024347981 */ /* 0x000762000c1e1500 */
[----:B0-----:R-:W-:-:S03]  /*0ce0*/  LEA R40, P1, R50, R21, 0x1 ;  /* 0x0000001532287211 */ /* 0x001fc600078208ff */
[----:B------:R-:W-:Y:S01]  /*0cf0*/  IMAD R48, R25, 0x2, R46 ;  /* 0x0000000219307824 */ /* 0x000fe200078e022e */
[----:B------:R-:W-:Y:S01]  /*0d00*/  LEA.HI.X.SX32 R41, R50, R22, 0x1, P1 ;  /* 0x0000001632297211 */ /* 0x000fe200008f0eff */
[----:B------:R0:W5:Y:S01]  /*0d10*/  LDG.E.U16 R53, desc[UR32][R38.64] ;  /* 0x0000002026357981 */ /* 0x000162000c1e1500 */
[----:B------:R-:W-:-:S03]  /*0d20*/  LEA R42, P1, R46, R21, 0x1 ;  /* 0x000000152e2a7211 */ /* 0x000fc600078208ff */
[----:B------:R0:W5:Y:S01]  /*0d30*/  LDG.E.U16 R54, desc[UR32][R40.64] ;  /* 0x0000002028367981 */ /* 0x000162000c1e1500 */
[----:B------:R-:W-:Y:S02]  /*0d40*/  LEA.HI.X.SX32 R43, R46, R22, 0x1, P1 ;  /* 0x000000162e2b7211 */ /* 0x000fe400008f0eff */
[C---:B------:R-:W-:Y:S02]  /*0d50*/  LEA R46, R25.reuse, R48, 0x1 ;  /* 0x00000030192e7211 */ /* 0x040fe400078e08ff */
[-C--:B-1----:R-:W-:Y:S01]  /*0d60*/  LEA R34, P1, R48, R21.reuse, 0x1 ;  /* 0x0000001530227211 */ /* 0x082fe200078208ff */
[----:B------:R1:W5:Y:S01]  /*0d70*/  LDG.E.U16 R55, desc[UR32][R42.64] ;  /* 0x000000202a377981 */ /* 0x000362000c1e1500 */
[----:B------:R-:W-:Y:S01]  /*0d80*/  LEA R44, P2, R46, R21, 0x1 ;  /* 0x000000152e2c7211 */ /* 0x000fe200078408ff */
[----:B------:R-:W-:Y:S01]  /*0d90*/  IMAD R50, R25, 0x2, R46 ;  /* 0x0000000219327824 */ /* 0x000fe200078e022e */
[-C--:B------:R-:W-:Y:S02]  /*0da0*/  LEA.HI.X.SX32 R35, R48, R22.reuse, 0x1, P1 ;  /* 0x0000001630237211 */ /* 0x080fe400008f0eff */
[----:B------:R-:W-:-:S02]  /*0db0*/  LEA.HI.X.SX32 R45, R46, R22, 0x1, P2 ;  /* 0x000000162e2d7211 */ /* 0x000fc400010f0eff */
[CC--:B---3--:R-:W-:Y:S01]  /*0dc0*/  LEA R36, P1, R50.reuse, R21.reuse, 0x1 ;  /* 0x0000001532247211 */ /* 0x0c8fe200078208ff */
[----:B------:R-:W5:Y:S01]  /*0dd0*/  LDG.E.U16 R56, desc[UR32][R34.64] ;  /* 0x0000002022387981 */ /* 0x000f62000c1e1500 */
[C---:B------:R-:W-:Y:S02]  /*0de0*/  LEA R46, R25.reuse, R50, 0x1 ;  /* 0x00000032192e7211 */ /* 0x040fe400078e08ff */
[-C--:B------:R-:W-:Y:S01]  /*0df0*/  LEA.HI.X.SX32 R37, R50, R22.reuse, 0x1, P1 ;  /* 0x0000001632257211 */ /* 0x080fe200008f0eff */
[----:B------:R3:W5:Y:S01]  /*0e00*/  LDG.E.U16 R57, desc[UR32][R44.64] ;  /* 0x000000202c397981 */ /* 0x000762000c1e1500 */
[C---:B0-----:R-:W-:Y:S01]  /*0e10*/  LEA R38, P1, R46.reuse, R21, 0x1 ;  /* 0x000000152e267211 */ /* 0x041fe200078208ff */
[----:B------:R-:W-:Y:S02]  /*0e20*/  IMAD R48, R25, 0x2, R46 ;  /* 0x0000000219307824 */ /* 0x000fe400078e022e */
[----:B------:R0:W5:Y:S01]  /*0e30*/  LDG.E.U16 R59, desc[UR32][R36.64] ;  /* 0x00000020243b7981 */ /* 0x000162000c1e1500 */
[----:B------:R-:W-:-:S02]  /*0e40*/  LEA.HI.X.SX32 R39, R46, R22, 0x1, P1 ;  /* 0x000000162e277211 */ /* 0x000fc400008f0eff */
[C---:B------:R-:W-:Y:S02]  /*0e50*/  LEA R46, R25.reuse, R48, 0x1 ;  /* 0x00000030192e7211 */ /* 0x040fe400078e08ff */
[-C--:B------:R-:W-:Y:S01]  /*0e60*/  LEA R40, P1, R48, R21.reuse, 0x1 ;  /* 0x0000001530287211 */ /* 0x080fe200078208ff */
[----:B------:R0:W5:Y:S02]  /*0e70*/  LDG.E.U16 R60, desc[UR32][R38.64] ;  /* 0x00000020263c7981 */ /* 0x000164000c1e1500 */
[----:B------:R-:W-:Y:S01]  /*0e80*/  IMAD R50, R25, 0x2, R46 ;  /* 0x0000000219327824 */ /* 0x000fe200078e022e */
[----:B-1----:R-:W-:-:S04]  /*0e90*/  LEA R42, P2, R46, R21, 0x1 ;  /* 0x000000152e2a7211 */ /* 0x002fc800078408ff */
[----:B---3--:R-:W-:Y:S02]  /*0ea0*/  LEA R44, R25, R50, 0x1 ;  /* 0x00000032192c7211 */ /* 0x008fe400078e08ff */
[----:B------:R-:W-:-:S03]  /*0eb0*/  LEA.HI.X.SX32 R43, R46, R22, 0x1, P2 ;  /* 0x000000162e2b7211 */ /* 0x000fc600010f0eff */
[C---:B------:R-:W-:Y:S01]  /*0ec0*/  IMAD R46, R25.reuse, 0x2, R44 ;  /* 0x00000002192e7824 */ /* 0x040fe200078e022c */
[----:B------:R-:W-:Y:S01]  /*0ed0*/  LEA.HI.X.SX32 R41, R48, R22, 0x1, P1 ;  /* 0x0000001630297211 */ /* 0x000fe200008f0eff */
[----:B------:R1:W5:Y:S01]  /*0ee0*/  LDG.E.U16 R62, desc[UR32][R42.64] ;  /* 0x000000202a3e7981 */ /* 0x000362000c1e1500 */
[CC--:B------:R-:W-:Y:S02]  /*0ef0*/  LEA R34, P1, R50.reuse, R21.reuse, 0x1 ;  /* 0x0000001532227211 */ /* 0x0c0fe400078208ff */
[C---:B------:R-:W-:Y:S01]  /*0f00*/  LEA R48, R25.reuse, R46, 0x1 ;  /* 0x0000002e19307211 */ /* 0x040fe200078e08ff */
[----:B------:R3:W5:Y:S01]  /*0f10*/  LDG.E.U16 R61, desc[UR32][R40.64] ;  /* 0x00000020283d7981 */ /* 0x000762000c1e1500 */
[----:B------:R-:W-:Y:S02]  /*0f20*/  LEA.HI.X.SX32 R35, R50, R22, 0x1, P1 ;  /* 0x0000001632237211 */ /* 0x000fe400008f0eff */
[----:B0-----:R-:W-:Y:S01]  /*0f30*/  LEA R36, P1, R44, R21, 0x1 ;  /* 0x000000152c247211 */ /* 0x001fe200078208ff */
[----:B------:R-:W-:-:S02]  /*0f40*/  IMAD R50, R25, 0x2, R48 ;  /* 0x0000000219327824 */ /* 0x000fc400078e0230 */
[----:B------:R0:W5:Y:S01]  /*0f50*/  LDG.E.U16 R63, desc[UR32][R34.64] ;  /* 0x00000020223f7981 */ /* 0x000162000c1e1500 */
[----:B------:R-:W-:Y:S02]  /*0f60*/  LEA.HI.X.SX32 R37, R44, R22, 0x1, P1 ;  /* 0x000000162c257211 */ /* 0x000fe400008f0eff */
[CC--:B------:R-:W-:Y:S02]  /*0f70*/  LEA R38, P1, R46.reuse, R21.reuse, 0x1 ;  /* 0x000000152e267211 */ /* 0x0c0fe400078208ff */
[C---:B-1----:R-:W-:Y:S01]  /*0f80*/  LEA R42, R25.reuse, R50, 0x1 ;  /* 0x00000032192a7211 */ /* 0x042fe200078e08ff */
[----:B------:R1:W5:Y:S01]  /*0f90*/  LDG.E.U16 R64, desc[UR32][R36.64] ;  /* 0x0000002024407981 */ /* 0x000362000c1e1500 */
[-C--:B------:R-:W-:Y:S02]  /*0fa0*/  LEA.HI.X.SX32 R39, R46, R22.reuse, 0x1, P1 ;  /* 0x000000162e277211 */ /* 0x080fe400008f0eff */
[-C--:B------:R-:W-:Y:S01]  /*0fb0*/  LEA R44, P2, R48, R21.reuse, 0x1 ;  /* 0x00000015302c7211 */ /* 0x080fe200078408ff */
[----:B------:R-:W-:Y:S01]  /*0fc0*/  IMAD R46, R25, 0x2, R42 ;  /* 0x00000002192e7824 */ /* 0x000fe200078e022a */
[----:B---3--:R-:W-:Y:S01]  /*0fd0*/  LEA R40, P1, R50, R21, 0x1 ;  /* 0x0000001532287211 */ /* 0x008fe200078208ff */
[----:B------:R-:W5:Y:S01]  /*0fe0*/  LDG.E.U16 R65, desc[UR32][R38.64] ;  /* 0x0000002026417981 */ /* 0x000f62000c1e1500 */
[----:B------:R-:W-:-:S02]  /*0ff0*/  LEA.HI.X.SX32 R45, R48, R22, 0x1, P2 ;  /* 0x00000016302d7211 */ /* 0x000fc400010f0eff */
[C---:B------:R-:W-:Y:S02]  /*1000*/  LEA R48, R25.reuse, R46, 0x1 ;  /* 0x0000002e19307211 */ /* 0x040fe400078e08ff */
[-C--:B------:R-:W-:Y:S01]  /*1010*/  LEA.HI.X.SX32 R41, R50, R22.reuse, 0x1, P1 ;  /* 0x0000001632297211 */ /* 0x080fe200008f0eff */
[----:B------:R3:W5:Y:S01]  /*1020*/  LDG.E.U16 R66, desc[UR32][R44.64] ;  /* 0x000000202c427981 */ /* 0x000762000c1e1500 */
[CC--:B0-----:R-:W-:Y:S01]  /*1030*/  LEA R34, P1, R42.reuse, R21.reuse, 0x1 ;  /* 0x000000152a227211 */ /* 0x0c1fe200078208ff */
[----:B------:R-:W-:Y:S02]  /*1040*/  IMAD R50, R25, 0x2, R48 ;  /* 0x0000000219327824 */ /* 0x000fe400078e0230 */
[----:B------:R0:W5:Y:S01]  /*1050*/  LDG.E.U16 R67, desc[UR32][R40.64] ;  /* 0x0000002028437981 */ /* 0x000162000c1e1500 */
[----:B------:R-:W-:Y:S02]  /*1060*/  LEA.HI.X.SX32 R35, R42, R22, 0x1, P1 ;  /* 0x000000162a237211 */ /* 0x000fe400008f0eff */
[----:B-1----:R-:W-:-:S02]  /*1070*/  LEA R36, P1, R46, R21, 0x1 ;  /* 0x000000152e247211 */ /* 0x002fc400078208ff */
[C---:B---3--:R-:W-:Y:S01]  /*1080*/  LEA R44, R25.reuse, R50, 0x1 ;  /* 0x00000032192c7211 */ /* 0x048fe200078e08ff */
[----:B------:R1:W5:Y:S01]  /*1090*/  LDG.E.U16 R70, desc[UR32][R34.64] ;  /* 0x0000002022467981 */ /* 0x000362000c1e1500 */
[-C--:B------:R-:W-:Y:S02]  /*10a0*/  LEA.HI.X.SX32 R37, R46, R22.reuse, 0x1, P1 ;  /* 0x000000162e257211 */ /* 0x080fe400008f0eff */
[-C--:B------:R-:W-:Y:S01]  /*10b0*/  LEA R42, P2, R48, R21.reuse, 0x1 ;  /* 0x00000015302a7211 */ /* 0x080fe200078408ff */
[C---:B------:R-:W-:Y:S01]  /*10c0*/  IMAD R46, R25.reuse, 0x2, R44 ;  /* 0x00000002192e7824 */ /* 0x040fe200078e022c */
[----:B------:R-:W-:Y:S01]  /*10d0*/  LEA R38, P1, R50, R21, 0x1 ;  /* 0x0000001532267211 */ /* 0x000fe200078208ff */
[----:B------:R-:W5:Y:S01]  /*10e0*/  LDG.E.U16 R71, desc[UR32][R36.64] ;  /* 0x0000002024477981 */ /* 0x000f62000c1e1500 */
[----:B------:R-:W-:Y:S02]  /*10f0*/  LEA.HI.X.SX32 R43, R48, R22, 0x1, P2 ;  /* 0x00000016302b7211 */ /* 0x000fe400010f0eff */
[----:B------:R-:W-:-:S02]  /*1100*/  LEA R48, R25, R46, 0x1 ;  /* 0x0000002e19307211 */ /* 0x000fc400078e08ff */
[-C--:B------:R-:W-:Y:S01]  /*1110*/  LEA.HI.X.SX32 R39, R50, R22.reuse, 0x1, P1 ;  /* 0x0000001632277211 */ /* 0x080fe200008f0eff */
[----:B------:R3:W5:Y:S01]  /*1120*/  LDG.E.U16 R72, desc[UR32][R42.64] ;  /* 0x000000202a487981 */ /* 0x000762000c1e1500 */
[CC--:B0-----:R-:W-:Y:S01]  /*1130*/  LEA R40, P1, R44.reuse, R21.reuse, 0x1 ;  /* 0x000000152c287211 */ /* 0x0c1fe200078208ff */
[C---:B------:R-:W-:Y:S02]  /*1140*/  IMAD R50, R25.reuse, 0x2, R48 ;  /* 0x0000000219327824 */ /* 0x040fe400078e0230 */
[----:B------:R0:W5:Y:S01]  /*1150*/  LDG.E.U16 R73, desc[UR32][R38.64] ;  /* 0x0000002026497981 */ /* 0x000162000c1e1500 */
[----:B------:R-:W-:Y:S02]  /*1160*/  LEA.HI.X.SX32 R41, R44, R22, 0x1, P1 ;  /* 0x000000162c297211 */ /* 0x000fe400008f0eff */
[C---:B-1----:R-:W-:Y:S02]  /*1170*/  LEA R34, P1, R46.reuse, R21, 0x1 ;  /* 0x000000152e227211 */ /* 0x042fe400078208ff */
[----:B---3--:R-:W-:Y:S01]  /*1180*/  LEA R42, R25, R50, 0x1 ;  /* 0x00000032192a7211 */ /* 0x008fe200078e08ff */
[----:B------:R1:W5:Y:S01]  /*1190*/  LDG.E.U16 R74, desc[UR32][R40.64] ;  /* 0x00000020284a7981 */ /* 0x000362000c1e1500 */
[----:B------:R-:W-:-:S02]  /*11a0*/  LEA.HI.X.SX32 R35, R46, R22, 0x1, P1 ;  /* 0x000000162e237211 */ /* 0x000fc400008f0eff */
[-C--:B------:R-:W-:Y:S01]  /*11b0*/  LEA R44, P2, R48, R21.reuse, 0x1 ;  /* 0x00000015302c7211 */ /* 0x080fe200078408ff */
[C---:B------:R-:W-:Y:S01]  /*11c0*/  IMAD R46, R25.reuse, 0x2, R42 ;  /* 0x00000002192e7824 */ /* 0x040fe200078e022a */
[-C--:B------:R-:W-:Y:S01]  /*11d0*/  LEA R36, P1, R50, R21.reuse, 0x1 ;  /* 0x0000001532247211 */ /* 0x080fe200078208ff */
[----:B------:R-:W5:Y:S01]  /*11e0*/  LDG.E.U16 R75, desc[UR32][R34.64] ;  /* 0x00000020224b7981 */ /* 0x000f62000c1e1500 */
[----:B------:R-:W-:Y:S02]  /*11f0*/  LEA.HI.X.SX32 R45, R48, R22, 0x1, P2 ;  /* 0x00000016302d7211 */ /* 0x000fe400010f0eff */
[C---:B------:R-:W-:Y:S02]  /*1200*/  LEA R48, R25.reuse, R46, 0x1 ;  /* 0x0000002e19307211 */ /* 0x040fe400078e08ff */
[----:B------:R-:W-:Y:S01]  /*1210*/  LEA.HI.X.SX32 R37, R50, R22, 0x1, P1 ;  /* 0x0000001632257211 */ /* 0x000fe200008f0eff */
[----:B------:R3:W5:Y:S01]  /*1220*/  LDG.E.U16 R76, desc[UR32][R44.64] ;  /* 0x000000202c4c7981 */ /* 0x000762000c1e1500 */
[----:B0-----:R-:W-:Y:S01]  /*1230*/  LEA R38, P1, R42, R21, 0x1 ;  /* 0x000000152a267211 */ /* 0x001fe200078208ff */
[----:B------:R-:W-:-:S02]  /*1240*/  IMAD R50, R25, 0x2, R48 ;  /* 0x0000000219327824 */ /* 0x000fc400078e0230 */
[----:B------:R0:W5:Y:S01]  /*1250*/  LDG.E.U16 R77, desc[UR32][R36.64] ;  /* 0x00000020244d7981 */ /* 0x000162000c1e1500 */
[----:B------:R-:W-:Y:S02]  /*1260*/  LEA.HI.X.SX32 R39, R42, R22, 0x1, P1 ;  /* 0x000000162a277211 */ /* 0x000fe400008f0eff */
[CC--:B-1----:R-:W-:Y:S02]  /*1270*/  LEA R40, P1, R46.reuse, R21.reuse, 0x1 ;  /* 0x000000152e287211 */ /* 0x0c2fe400078208ff */
[C---:B---3--:R-:W-:Y:S01]  /*1280*/  LEA R44, R25.reuse, R50, 0x1 ;  /* 0x00000032192c7211 */ /* 0x048fe200078e08ff */
[----:B------:R1:W5:Y:S01]  /*1290*/  LDG.E.U16 R78, desc[UR32][R38.64] ;  /* 0x00000020264e7981 */ /* 0x000362000c1e1500 */
[-C--:B------:R-:W-:Y:S02]  /*12a0*/  LEA.HI.X.SX32 R41, R46, R22.reuse, 0x1, P1 ;  /* 0x000000162e297211 */ /* 0x080fe400008f0eff */
[-C--:B------:R-:W-:Y:S01]  /*12b0*/  LEA R42, P2, R48, R21.reuse, 0x1 ;  /* 0x00000015302a7211 */ /* 0x080fe200078408ff */
[----:B------:R-:W-:Y:S01]  /*12c0*/  IMAD R46, R25, 0x2, R44 ;  /* 0x00000002192e7824 */ /* 0x000fe200078e022c */
[----:B------:R-:W-:Y:S01]  /*12d0*/  LEA R34, P1, R50, R21, 0x1 ;  /* 0x0000001532227211 */ /* 0x000fe200078208ff */
[----:B------:R3:W5:Y:S01]  /*12e0*/  LDG.E.U16 R79, desc[UR32][R40.64] ;  /* 0x00000020284f7981 */ /* 0x000762000c1e1500 */
[----:B------:R-:W-:-:S02]  /*12f0*/  LEA.HI.X.SX32 R43, R48, R22, 0x1, P2 ;  /* 0x00000016302b7211 */ /* 0x000fc400010f0eff */
[----:B------:R-:W-:Y:S02]  /*1300*/  LEA.HI.X.SX32 R35, R50, R22, 0x1, P1 ;  /* 0x0000001632237211 */ /* 0x000fe400008f0eff */
[CC--:B0-----:R-:W-:Y:S01]  /*1310*/  LEA R36, P1, R44.reuse, R21.reuse, 0x1 ;  /* 0x000000152c247211 */ /* 0x0c1fe200078208ff */
[----:B------:R-:W5:Y:S01]  /*1320*/  LDG.E.U16 R80, desc[UR32][R42.64] ;  /* 0x000000202a507981 */ /* 0x000f62000c1e1500 */
[C---:B------:R-:W-:Y:S02]  /*1330*/  LEA R48, R25.reuse, R46, 0x1 ;  /* 0x0000002e19307211 */ /* 0x040fe400078e08ff */
[-C--:B------:R-:W-:Y:S01]  /*1340*/  LEA.HI.X.SX32 R37, R44, R22.reuse, 0x1, P1 ;  /* 0x000000162c257211 */ /* 0x080fe200008f0eff */
[----:B------:R0:W5:Y:S01]  /*1350*/  LDG.E.U16 R81, desc[UR32][R34.64] ;  /* 0x0000002022517981 */ /* 0x000162000c1e1500 */
[-C--:B-1----:R-:W-:Y:S01]  /*1360*/  LEA R38, P1, R46, R21.reuse, 0x1 ;  /* 0x000000152e267211 */ /* 0x082fe200078208ff */
[----:B------:R-:W-:Y:S01]  /*1370*/  IMAD R50, R25, 0x2, R48 ;  /* 0x0000000219327824 */ /* 0x000fe200078e0230 */
[----:B------:R-:W-:Y:S01]  /*1380*/  LEA R44, P2, R48, R21, 0x1 ;  /* 0x00000015302c7211 */ /* 0x000fe200078408ff */
[----:B------:R-:W5:Y:S01]  /*1390*/  LDG.E.U16 R82, desc[UR32][R36.64] ;  /* 0x0000002024527981 */ /* 0x000f62000c1e1500 */
[----:B------:R-:W-:-:S02]  /*13a0*/  LEA.HI.X.SX32 R39, R46, R22, 0x1, P1 ;  /* 0x000000162e277211 */ /* 0x000fc400008f0eff */
[C---:B------:R-:W-:Y:S02]  /*13b0*/  LEA R46, R25.reuse, R50, 0x1 ;  /* 0x00000032192e7211 */ /* 0x040fe400078e08ff */
[-C--:B------:R-:W-:Y:S02]  /*13c0*/  LEA.HI.X.SX32 R45, R48, R22.reuse, 0x1, P2 ;  /* 0x00000016302d7211 */ /* 0x080fe400010f0eff */
[CC--:B---3--:R-:W-:Y:S01]  /*13d0*/  LEA R40, P1, R50.reuse, R21.reuse, 0x1 ;  /* 0x0000001532287211 */ /* 0x0c8fe200078208ff */
[C---:B------:R-:W-:Y:S01]  /*13e0*/  IMAD R48, R25.reuse, 0x2, R46 ;  /* 0x0000000219307824 */ /* 0x040fe200078e022e */
[----:B------:R1:W5:Y:S02]  /*13f0*/  LDG.E.U16 R39, desc[UR32][R38.64] ;  /* 0x0000002026277981 */ /* 0x000364000c1e1500 */
[----:B------:R-:W-:Y:S02]  /*1400*/  LEA.HI.X.SX32 R41, R50, R22, 0x1, P1 ;  /* 0x0000001632297211 */ /* 0x000fe400008f0eff */
[----:B0-----:R-:W-:Y:S01]  /*1410*/  LEA R34, P1, R46, R21, 0x1 ;  /* 0x000000152e227211 */ /* 0x001fe200078208ff */
[----:B------:R0:W5:Y:S01]  /*1420*/  LDG.E.U16 R45, desc[UR32][R44.64] ;  /* 0x000000202c2d7981 */ /* 0x000162000c1e1500 */
[----:B------:R-:W-:Y:S01]  /*1430*/  LEA R25, R25, R48, 0x1 ;  /* 0x0000003019197211 */ /* 0x000fe200078e08ff */
[----:B-1----:R-:W-:Y:S01]  /*1440*/  IMAD R38, R68, R143, RZ ;  /* 0x0000008f44267224 */ /* 0x002fe200078e02ff */
[----:B------:R-:W-:Y:S01]  /*1450*/  LEA.HI.X.SX32 R35, R46, R22, 0x1, P1 ;  /* 0x000000162e237211 */ /* 0x000fe200008f0eff */
[----:B------:R1:W5:Y:S01]  /*1460*/  LDG.E.U16 R41, desc[UR32][R40.64] ;  /* 0x0000002028297981 */ /* 0x000362000c1e1500 */
[-C--:B------:R-:W-:Y:S01]  /*1470*/  LEA R36, P1, R25, R21.reuse, 0x1 ;  /* 0x0000001519247211 */ /* 0x080fe200078208ff */
[----:B0-----:R-:W-:Y:S01]  /*1480*/  IMAD R44, R143, 0x2, R38 ;  /* 0x000000028f2c7824 */ /* 0x001fe200078e0226 */
[----:B------:R-:W-:-:S02]  /*1490*/  LEA R42, P2, R48, R21, 0x1 ;  /* 0x00000015302a7211 */ /* 0x000fc400078408ff */
[----:B------:R0:W5:Y:S01]  /*14a0*/  LDG.E.U16 R35, desc[UR32][R34.64] ;  /* 0x0000002022237981 */ /* 0x000162000c1e1500 */
[--C-:B------:R-:W-:Y:S02]  /*14b0*/  SHF.R.U32.HI R21, RZ, 0x5, R0.reuse ;  /* 0x00000005ff157819 */ /* 0x100fe40000011600 */
[----:B------:R-:W-:Y:S02]  /*14c0*/  LEA.HI.X.SX32 R37, R25, R22, 0x1, P1 ;  /* 0x0000001619257211 */ /* 0x000fe400008f0eff */
[----:B-1----:R-:W-:Y:S02]  /*14d0*/  LEA R40, R143, R44, 0x1 ;  /* 0x0000002c8f287211 */ /* 0x002fe400078e08ff */
[----:B------:R-:W-:Y:S02]  /*14e0*/  R2UR UR19, R21 ;  /* 0x00000000151372ca */ /* 0x000fe400000e0000 */
[----:B------:R-:W-:Y:S01]  /*14f0*/  SHF.R.S32.HI R21, RZ, 0x7, R0 ;  /* 0x00000007ff157819 */ /* 0x000fe20000011400 */
[----:B------:R1:W5:Y:S01]  /*1500*/  LDG.E.U16 R37, desc[UR32][R36.64] ;  /* 0x0000002024257981 */ /* 0x000362000c1e1500 */
[----:B0-----:R-:W-:-:S02]  /*1510*/  LEA R34, R143, R40, 0x1 ;  /* 0x000000288f227211 */ /* 0x001fc400078e08ff */
[----:B------:R-:W-:Y:S01]  /*1520*/  LEA.HI.X.SX32 R43, R48, R22, 0x1, P2 ;  /* 0x00000016302b7211 */ /* 0x000fe200010f0eff */
[----:B------:R-:W-:Y:S01]  /*1530*/  IMAD R22, R69, UR4, RZ ;  /* 0x0000000445167c24 */ /* 0x000fe2000f8e02ff */
[----:B------:R-:W-:Y:S01]  /*1540*/  SGXT R21, R21, 0x1 ;  /* 0x000000011515781a */ /* 0x000fe20000000200 */
[----:B------:R-:W-:Y:S01]  /*1550*/  IMAD R142, R142, UR72, RZ ;  /* 0x000000488e8e7c24 */ /* 0x000fe2000f8e02ff */
[----:B-1----:R-:W-:Y:S02]  /*1560*/  LEA R36, R143, R34, 0x1 ;  /* 0x000000228f247211 */ /* 0x002fe400078e08ff */
[----:B------:R0:W5:Y:S01]  /*1570*/  LDG.E.U16 R43, desc[UR32][R42.64] ;  /* 0x000000202a2b7981 */ /* 0x000162000c1e1500 */
[----:B------:R-:W-:Y:S01]  /*1580*/  IMAD.SHL.U32 R46, R0, 0x2, RZ ;  /* 0x00000002002e7824 */ /* 0x000fe200078e00ff */
[----:B------:R-:W-:Y:S01]  /*1590*/  LOP3.LUT R21, R21, 0x90, RZ, 0xc0, !PT ;  /* 0x0000009015157812 */ /* 0x000fe200078ec0ff */
[----:B------:R-:W-:Y:S02]  /*15a0*/  IMAD.SHL.U32 R33, R22, 0x2, RZ ;  /* 0x0000000216217824 */ /* 0x000fe400078e00ff */
[----:B------:R-:W-:Y:S01]  /*15b0*/  IMAD.SHL.U32 R25, R142, 0x2, RZ ;  /* 0x000000028e197824 */ /* 0x000fe200078e00ff */
[----:B------:R-:W-:-:S02]  /*15c0*/  LOP3.LUT R50, R21, 0x7e, R46, 0x78, !PT ;  /* 0x0000007e15327812 */ /* 0x000fc400078e782e */
[----:B0-----:R-:W-:Y:S01]  /*15d0*/  LEA R42, R143, R36, 0x1 ;  /* 0x000000248f2a7211 */ /* 0x001fe200078e08ff */
[----:B------:R-:W-:Y:S01]  /*15e0*/  IMAD.HI R22, R22, 0x2, RZ ;  /* 0x0000000216167827 */ /* 0x000fe200078e02ff */
[----:B--2---:R-:W-:-:S03]  /*15f0*/  IADD3 R33, P1, P2, R33, R84, R25 ;  /* 0x0000005421217210 */ /* 0x004fc60007a3e019 */
[----:B------:R-:W-:-:S04]  /*1600*/  IMAD.HI R142, R142, 0x2, RZ ;  /* 0x000000028e8e7827 */ /* 0x000fc800078e02ff */
[----:B------:R-:W-:Y:S01]  /*1610*/  IMAD R46, R143, 0x2, R42 ;  /* 0x000000028f2e7824 */ /* 0x000fe200078e022a */
[----:B------:R-:W-:-:S04]  /*1620*/  IADD3.X R83, PT, PT, R22, R85, R142, P1, P2 ;  /* 0x0000005516537210 */ /* 0x000fc80000fe448e */
[----:B------:R-:W-:Y:S02]  /*1630*/  LEA R22, R143, R46, 0x1 ;  /* 0x0000002e8f167211 */ /* 0x000fe400078e08ff */
[----:B------:R-:W-:-:S03]  /*1640*/  LEA R140, P1, R38, R33, 0x1 ;  /* 0x00000021268c7211 */ /* 0x000fc600078208ff */
[C---:B------:R-:W-:Y:S01]  /*1650*/  IMAD R48, R143.reuse, 0x2, R22 ;  /* 0x000000028f307824 */ /* 0x040fe200078e0216 */
[----:B------:R-:W-:Y:S02]  /*1660*/  LEA.HI.X.SX32 R141, R38, R83, 0x1, P1 ;  /* 0x00000053268d7211 */ /* 0x000fe400008f0eff */
[C---:B------:R-:W-:Y:S02]  /*1670*/  LEA R136, P3, R40.reuse, R33, 0x1 ;  /* 0x0000002128887211 */ /* 0x040fe400078608ff */
[C---:B------:R-:W-:Y:S02]  /*1680*/  LEA R38, R143.reuse, R48, 0x1 ;  /* 0x000000308f267211 */ /* 0x040fe400078e08ff */
[----:B------:R-:W-:Y:S02]  /*1690*/  LEA.HI.X.SX32 R137, R40, R83, 0x1, P3 ;  /* 0x0000005328897211 */ /* 0x000fe400018f0eff */
[-C--:B------:R-:W-:Y:S01]  /*16a0*/  LEA R138, P2, R44, R33.reuse, 0x1 ;  /* 0x000000212c8a7211 */ /* 0x080fe200078408ff */
[----:B------:R-:W-:Y:S01]  /*16b0*/  IMAD R40, R143, 0x2, R38 ;  /* 0x000000028f287824 */ /* 0x000fe200078e0226 */
[----:B------:R-:W-:-:S02]  /*16c0*/  LEA R134, P1, R34, R33, 0x1 ;  /* 0x0000002122867211 */ /* 0x000fc400078208ff */
[-C--:B------:R-:W-:Y:S02]  /*16d0*/  LEA.HI.X.SX32 R139, R44, R83.reuse, 0x1, P2 ;  /* 0x000000532c8b7211 */ /* 0x080fe400010f0eff */
        /* <DEDUP_REMOVED lines=8> */
[C---:B------:R-:W-:Y:S02]  /*1760*/  LEA R22, R143.reuse, R36, 0x1 ;  /* 0x000000248f167211 */ /* 0x040fe400078e08ff */
[----:B------:R-:W-:Y:S02]  /*1770*/  LEA.HI.X.SX32 R131, R42, R83, 0x1, P3 ;  /* 0x000000532a837211 */ /* 0x000fe400018f0eff */
[-C--:B------:R-:W-:Y:S01]  /*1780*/  LEA R128, P1, R46, R33.reuse, 0x1 ;  /* 0x000000212e807211 */ /* 0x080fe200078208ff */
[----:B------:R-:W-:Y:S01]  /*1790*/  IMAD R42, R143, 0x2, R22 ;  /* 0x000000028f2a7824 */ /* 0x000fe200078e0216 */
[----:B------:R-:W-:Y:S02]  /*17a0*/  LEA R124, P3, R48, R33, 0x1 ;  /* 0x00000021307c7211 */ /* 0x000fe400078608ff */
[----:B------:R-:W-:-:S02]  /*17b0*/  LEA.HI.X.SX32 R129, R46, R83, 0x1, P1 ;  /* 0x000000532e817211 */ /* 0x000fc400008f0eff */
[----:B------:R-:W-:Y:S02]  /*17c0*/  LEA.HI.X.SX32 R125, R48, R83, 0x1, P3 ;  /* 0x00000053307d7211 */ /* 0x000fe400018f0eff */
[-C--:B------:R-:W-:Y:S02]  /*17d0*/  LEA R120, P2, R40, R33.reuse, 0x1 ;  /* 0x0000002128787211 */ /* 0x080fe400078408ff */
[-C--:B------:R-:W-:Y:S02]  /*17e0*/  LEA R122, P1, R38, R33.reuse, 0x1 ;  /* 0x00000021267a7211 */ /* 0x080fe400078208ff */
[----:B------:R-:W-:Y:S02]  /*17f0*/  LEA R118, P3, R34, R33, 0x1 ;  /* 0x0000002122767211 */ /* 0x000fe400078608ff */
[----:B------:R-:W-:Y:S02]  /*1800*/  LEA R21, R143, R42, 0x1 ;  /* 0x0000002a8f157211 */ /* 0x000fe400078e08ff */
[----:B------:R-:W-:-:S02]  /*1810*/  LEA.HI.X.SX32 R121, R40, R83, 0x1, P2 ;  /* 0x0000005328797211 */ /* 0x000fc400010f0eff */
[----:B------:R-:W-:Y:S02]  /*1820*/  LOP3.LUT R25, R0, 0x40, RZ, 0xc0, !PT ;  /* 0x0000004000197812 */ /* 0x000fe400078ec0ff */
[-C--:B------:R-:W-:Y:S02]  /*1830*/  LEA.HI.X.SX32 R123, R38, R83.reuse, 0x1, P1 ;  /* 0x00000053267b7211 */ /* 0x080fe400008f0eff */
[----:B------:R-:W-:Y:S02]  /*1840*/  LEA.HI.X.SX32 R119, R34, R83, 0x1, P3 ;  /* 0x0000005322777211 */ /* 0x000fe400018f0eff */
[-C--:B------:R-:W-:Y:S02]  /*1850*/  LEA R114, P2, R22, R33.reuse, 0x1 ;  /* 0x0000002116727211 */ /* 0x080fe400078408ff */
[-C--:B------:R-:W-:Y:S02]  /*1860*/  LEA R116, P1, R36, R33.reuse, 0x1 ;  /* 0x0000002124747211 */ /* 0x080fe400078208ff */
[----:B------:R-:W-:-:S02]  /*1870*/  LEA R112, P3, R42, R33, 0x1 ;  /* 0x000000212a707211 */ /* 0x000fc400078608ff */
[----:B------:R-:W-:Y:S02]  /*1880*/  LEA R110, P4, R21, R33, 0x1 ;  /* 0x00000021156e7211 */ /* 0x000fe400078808ff */
[----:B----4-:R-:W-:Y:S02]  /*1890*/  R2UR UR70, R58 ;  /* 0x000000003a4672ca */ /* 0x010fe400000e0000 */
[-C--:B------:R-:W-:Y:S01]  /*18a0*/  LEA.HI.X.SX32 R115, R22, R83.reuse, 0x1, P2 ;  /* 0x0000005316737211 */ /* 0x080fe200010f0eff */
[----:B------:R-:W-:Y:S01]  /*18b0*/  IMAD R22, R25, 0x100, R50 ;  /* 0x0000010019167824 */ /* 0x000fe200078e0232 */
[-C--:B------:R-:W-:Y:S02]  /*18c0*/  LEA.HI.X.SX32 R117, R36, R83.reuse, 0x1, P1 ;  /* 0x0000005324757211 */ /* 0x080fe400008f0eff */
[-C--:B------:R-:W-:Y:S02]  /*18d0*/  LEA.HI.X.SX32 R113, R42, R83.reuse, 0x1, P3 ;  /* 0x000000532a717211 */ /* 0x080fe400018f0eff */
[----:B------:R-:W-:Y:S01]  /*18e0*/  LEA.HI.X.SX32 R111, R21, R83, 0x1, P4 ;  /* 0x00000053156f7211 */ /* 0x000fe200020f0eff */
[----:B------:R-:W-:Y:S06]  /*18f0*/  @P0 BRA `(.L_x_5) ;  /* 0x0000000000180947 */ /* 0x000fec0003800000 */
[----:B------:R-:W-:Y:S01]  /*1900*/  ELECT P1, URZ, PT ;  /* 0x0000000000ff782f */ /* 0x000fe20003820000 */
[----:B------:R-:W-:Y:S01]  /*1910*/  HFMA2 R21, -RZ, RZ, 0, 5.9604644775390625e-08 ;  /* 0x00000001ff157431 */ /* 0x000fe200000001ff */
[----:B------:R-:W-:Y:S01]  /*1920*/  UMOV UR4, 0x40 ;  /* 0x0000004000047882 */ /* 0x000fe20000000000 */
[----:B------:R-:W-:Y:S01]  /*1930*/  UVIRTCOUNT.DEALLOC.SMPOOL 0x80 ;  /* 0x000000800000784c */ /* 0x000fe20000000000 */
[----:B------:R-:W-:-:S09]  /*1940*/  ULEA UR4, UR6, UR4, 0x18 ;  /* 0x0000000406047291 */ /* 0x000fd2000f8ec0ff */
[----:B------:R0:W-:Y:S03]  /*1950*/  @P1 STS.U8 [UR4], R21 ;  /* 0x00000015ff001988 */ /* 0x0001e60008000004 */
.L_x_5:
[----:B------:R-:W-:Y:S01]  /*1960*/  USHF.L.U32 UR7, UR19, 0x15, URZ ;  /* 0x0000001513077899 */ /* 0x000fe200080006ff */
[----:B-----5:R1:W-:Y:S01]  /*1970*/  STS.U16 [R22+UR71+0x400], R7 ;  /* 0x0004000716007988 */ /* 0x0203e20008000447 */
[----:B------:R-:W-:Y:S01]  /*1980*/  ULOP3.LUT UR25, UR19, 0x4, URZ, 0xc0, !UPT ;  /* 0x0000000413197892 */ /* 0x000fe2000f8ec0ff */
[----:B------:R-:W-:Y:S01]  /*1990*/  LOP3.LUT P1, RZ, R0, 0xff, RZ, 0xc0, !PT ;  /* 0x000000ff00ff7812 */ /* 0x000fe2000782c0ff */
[----:B------:R-:W-:Y:S01]  /*19a0*/  ULOP3.LUT UR7, UR7, 0x600000, URZ, 0xc0, !UPT ;  /* 0x0060000007077892 */ /* 0x000fe2000f8ec0ff */
[----:B------:R2:W-:Y:S01]  /*19b0*/  STS.U16 [R22+UR71], R2 ;  /* 0x0000000216007988 */ /* 0x0005e20008000447 */
[----:B------:R-:W-:Y:S01]  /*19c0*/  UMOV UR4, 0x1 ;  /* 0x0000000100047882 */ /* 0x000fe20000000000 */
[----:B------:R-:W-:Y:S02]  /*19d0*/  UIADD3 UR30, UPT, UPT, UR71, 0xe000, URZ ;  /* 0x0000e000471e7890 */ /* 0x000fe4000fffe0ff */
[----:B------:R-:W-:Y:S01]  /*19e0*/  UIADD3 UR31, UPT, UPT, UR70, UR7, URZ ;  /* 0x00000007461f7290 */ /* 0x000fe2000fffe0ff */
[----:B------:R3:W-:Y:S01]  /*19f0*/  STS.U16 [R22+UR71+0x800], R11 ;  /* 0x0008000b16007988 */ /* 0x0007e20008000447 */
[C---:B-1----:R-:W-:Y:S01]  /*1a00*/  LOP3.LUT R7, R22.reuse, 0x20, RZ, 0x3c, !PT ;  /* 0x0000002016077812 */ /* 0x042fe200078e3cff */
[----:B------:R-:W1:Y:S02]  /*1a10*/  LDCU UR11, c[0x0][0x3f0] ;  /* 0x00007e00ff0b77ac */ /* 0x000e640008000800 */
[----:B------:R4:W-:Y:S01]  /*1a20*/  STS.U16 [R22+UR71+0xc00], R15 ;  /* 0x000c000f16007988 */ /* 0x0009e20008000447 */
[----:B--2---:R-:W-:Y:S01]  /*1a30*/  LOP3.LUT R2, R22, 0x40, RZ, 0x3c, !PT ;  /* 0x0000004016027812 */ /* 0x004fe200078e3cff */
[----:B------:R-:W-:-:S02]  /*1a40*/  ULEA UR31, UR25, UR31, 0x4 ;  /* 0x0000001f191f7291 */ /* 0x000fc4000f8e20ff */
[----:B------:R2:W-:Y:S01]  /*1a50*/  STS.U16 [R22+UR71+0x1000], R19 ;  /* 0x0010001316007988 */ /* 0x0005e20008000447 */
[----:B------:R-:W-:Y:S01]  /*1a60*/  VOTEU.ALL UP0, P1 ;  /* 0x0000000000ff7886 */ /* 0x000fe20000800000 */
[----:B------:R-:W-:Y:S01]  /*1a70*/  VOTEU.ALL UP1, P1 ;  /* 0x0000000000ff7886 */ /* 0x000fe20000820000 */
[----:B---3--:R-:W-:Y:S01]  /*1a80*/  PRMT R11, RZ, 0x7610, R11 ;  /* 0x00007610ff0b7816 */ /* 0x008fe2000000000b */
[----:B------:R-:W-:Y:S02]  /*1a90*/  STS.U16 [R22+UR71+0x1400], R26 ;  /* 0x0014001a16007988 */ /* 0x000fe40008000447 */
[----:B------:R-:W-:-:S04]  /*1aa0*/  @!UP0 UIADD3 UR8, UPT, UPT, -UR4, 0x100000, URZ ;  /* 0x0010000004088890 */ /* 0x000fc8000fffe1ff */
[----:B------:R-:W-:Y:S02]  /*1ab0*/  @!UP0 USHF.L.U32 UR9, UR8, 0xb, URZ ;  /* 0x0000000b08098899 */ /* 0x000fe400080006ff */
[----:B------:R-:W-:Y:S01]  /*1ac0*/  @!UP0 USHF.L.U32 UR8, UR8, 0x1, URZ ;  /* 0x0000000108088899 */ /* 0x000fe200080006ff */
[----:B------:R-:W-:Y:S01]  /*1ad0*/  STS.U16 [R22+UR71+0x1800], R30 ;  /* 0x0018001e16007988 */ /* 0x000fe20008000447 */
[----:B----4-:R-:W-:Y:S02]  /*1ae0*/  PRMT R15, RZ, 0x7610, R15 ;  /* 0x00007610ff0f7816 */ /* 0x010fe4000000000f */
[----:B--2---:R-:W-:Y:S01]  /*1af0*/  PRMT R19, RZ, 0x7610, R19 ;  /* 0x00007610ff137816 */ /* 0x004fe20000000013 */
[----:B------:R-:W-:Y:S01]  /*1b00*/  STS.U16 [R22+UR71+0x1c00], R49 ;  /* 0x001c003116007988 */ /* 0x000fe20008000447 */
[----:B-1----:R-:W-:-:S03]  /*1b10*/  ISETP.LT.AND P2, PT, RZ, UR11, PT ;  /* 0x0000000bff007c0c */ /* 0x002fc6000bf41270 */
[----:B------:R-:W-:Y:S04]  /*1b20*/  STS.U16 [R22+UR71+0x2000], R54 ;  /* 0x0020003616007988 */ /* 0x000fe80008000447 */
[----:B------:R-:W-:Y:S04]  /*1b30*/  STS.U16 [R22+UR71+0x2400], R59 ;  /* 0x0024003b16007988 */ /* 0x000fe80008000447 */
[----:B------:R-:W-:Y:S04]  /*1b40*/  STS.U16 [R22+UR71+0x2800], R63 ;  /* 0x0028003f16007988 */ /* 0x000fe80008000447 */
[----:B------:R-:W-:Y:S04]  /*1b50*/  STS.U16 [R22+UR71+0x2c00], R67 ;  /* 0x002c004316007988 */ /* 0x000fe80008000447 */
[----:B------:R-:W-:Y:S04]  /*1b60*/  STS.U16 [R22+UR71+0x3000], R73 ;  /* 0x0030004916007988 */ /* 0x000fe80008000447 */
[----:B------:R-:W-:Y:S04]  /*1b70*/  STS.U16 [R22+UR71+0x3400], R77 ;  /* 0x0034004d16007988 */ /* 0x000fe80008000447 */
[----:B------:R-:W-:Y:S04]  /*1b80*/  STS.U16 [R22+UR71+0x3800], R81 ;  /* 0x0038005116007988 */ /* 0x000fe80008000447 */
[----:B------:R-:W-:Y:S04]  /*1b90*/  STS.U16 [R22+UR71+0x3c00], R41 ;  /* 0x003c002916007988 */ /* 0x000fe80008000447 */
[----:B------:R1:W-:Y:S04]  /*1ba0*/  STS.U16 [R7+UR71+0x100], R4 ;  /* 0x0001000407007988 */ /* 0x0003e80008000447 */
[----:B------:R2:W-:Y:S04]  /*1bb0*/  STS.U16 [R7+UR71+0x500], R8 ;  /* 0x0005000807007988 */ /* 0x0005e80008000447 */
[----:B------:R3:W-:Y:S01]  /*1bc0*/  STS.U16 [R7+UR71+0x900], R12 ;  /* 0x0009000c07007988 */ /* 0x0007e20008000447 */
[----:B-1----:R-:W-:-:S03]  /*1bd0*/  PRMT R4, RZ, 0x7610, R4 ;  /* 0x00007610ff047816 */ /* 0x002fc60000000004 */
[----:B------:R1:W-:Y:S01]  /*1be0*/  STS.U16 [R7+UR71+0xd00], R16 ;  /* 0x000d001007007988 */ /* 0x0003e20008000447 */
[----:B--2---:R-:W-:-:S03]  /*1bf0*/  PRMT R8, RZ, 0x7610, R8 ;  /* 0x00007610ff087816 */ /* 0x004fc60000000008 */
[----:B------:R-:W-:Y:S01]  /*1c00*/  STS.U16 [R7+UR71+0x1100], R20 ;  /* 0x0011001407007988 */ /* 0x000fe20008000447 */
[----:B---3--:R-:W-:-:S03]  /*1c10*/  PRMT R12, RZ, 0x7610, R12 ;  /* 0x00007610ff0c7816 */ /* 0x008fc6000000000c */
[----:B------:R-:W-:Y:S01]  /*1c20*/  STS.U16 [R7+UR71+0x1500], R27 ;  /* 0x0015001b07007988 */ /* 0x000fe20008000447 */
[----:B-1----:R-:W-:-:S03]  /*1c30*/  PRMT R16, RZ, 0x7610, R16 ;  /* 0x00007610ff107816 */ /* 0x002fc60000000010 */
        /* <DEDUP_REMOVED lines=14> */
[----:B--2---:R-:W-:-:S03]  /*1d20*/  LOP3.LUT R5, R22, 0x60, RZ, 0x3c, !PT ;  /* 0x0000006016057812 */ /* 0x004fc600078e3cff */
[----:B------:R2:W-:Y:S01]  /*1d30*/  STS.U16 [R2+UR71+0xe00], R17 ;  /* 0x000e001102007988 */ /* 0x0005e20008000447 */
[----:B---3--:R-:W-:-:S03]  /*1d40*/  PRMT R9, RZ, 0x7610, R9 ;  /* 0x00007610ff097816 */ /* 0x008fc60000000009 */
[----:B------:R-:W-:Y:S01]  /*1d50*/  STS.U16 [R2+UR71+0x1200], R23 ;  /* 0x0012001702007988 */ /* 0x000fe20008000447 */
[----:B-1----:R-:W-:-:S03]  /*1d60*/  PRMT R13, RZ, 0x7610, R13 ;  /* 0x00007610ff0d7816 */ /* 0x002fc6000000000d */
[----:B------:R-:W-:Y:S01]  /*1d70*/  STS.U16 [R2+UR71+0x1600], R28 ;  /* 0x0016001c02007988 */ /* 0x000fe20008000447 */
[----:B--2---:R-:W-:-:S03]  /*1d80*/  PRMT R17, RZ, 0x7610, R17 ;  /* 0x00007610ff117816 */ /* 0x004fc60000000011 */
        /* <DEDUP_REMOVED lines=29> */
[----:B------:R1:W-:Y:S01]  /*1f60*/  STS.U16 [R5+UR71+0x3f00], R37 ;  /* 0x003f002505007988 */ /* 0x0003e20008000447 */
[----:B------:R-:W-:Y:S01]  /*1f70*/  STTM.x64 tmem[UR31], RZ ;  /* 0x000000ff000079ed */ /* 0x000fe2000834001f */
[----:B------:R-:W2:Y:S02]  /*1f80*/  FENCE.VIEW.ASYNC.T ;  /* 0x00000000000073c6 */ /* 0x000ea40000000200 */
[----:B--2---:R-:W-:Y:S01]  /*1f90*/  BAR.SYNC.DEFER_BLOCKING 0x0 ;  /* 0x0000000000007b1d */ /* 0x004fe20000010000 */
[----:B-1----:R-:W-:-:S05]  /*1fa0*/  PRMT R5, RZ, 0x7610, R5 ;  /* 0x00007610ff057816 */ /* 0x002fca0000000005 */
[----:B------:R-:W1:Y:S02]  /*1fb0*/  FENCE.VIEW.ASYNC.S ;  /* 0x00000000000073c6 */ /* 0x000e640000000000 */
[----:B-1----:R1:W2:Y:S02]  /*1fc0*/  @!UP1 SYNCS.EXCH.64 URZ, [UR30], UR8 ;  /* 0x000000081eff95b2 */ /* 0x0022a40008000100 */
[----:B--2---:R-:W-:Y:S06]  /*1fd0*/  BAR.SYNC.DEFER_BLOCKING 0x0 ;  /* 0x0000000000007b1d */ /* 0x004fec0000010000 */
[----:B------:R-:W2:Y:S04]  /*1fe0*/  @P2 LDG.E.U16 R2, desc[UR32][R140.64] ;  /* 0x000000208c022981 */ /* 0x000ea8000c1e1500 */
[----:B------:R-:W3:Y:S04]  /*1ff0*/  @P2 LDG.E.U16 R6, desc[UR32][R132.64] ;  /* 0x0000002084062981 */ /* 0x000ee8000c1e1500 */
[----:B------:R-:W4:Y:S04]  /*2000*/  @P2 LDG.E.U16 R10, desc[UR32][R124.64] ;  /* 0x000000207c0a2981 */ /* 0x000f28000c1e1500 */
        /* <DEDUP_REMOVED lines=12> */
[----:B------:R-:W4:Y:S01]  /*20d0*/  @P2 LDG.E.U16 R19, desc[UR32][R110.64] ;  /* 0x000000206e132981 */ /* 0x000f22000c1e1500 */
[----:B-1----:R-:W-:-:S04]  /*20e0*/  @!UP0 UIADD3 UR8, UPT, UPT, -UR4, 0x100000, URZ ;  /* 0x0010000004088890 */ /* 0x002fc8000fffe1ff */
[----:B------:R-:W-:Y:S02]  /*20f0*/  @!UP0 USHF.L.U32 UR9, UR8, 0xb, URZ ;  /* 0x0000000b08098899 */ /* 0x000fe400080006ff */
[----:B------:R-:W-:Y:S01]  /*2100*/  @!UP0 USHF.L.U32 UR8, UR8, 0x1, URZ ;  /* 0x0000000108088899 */ /* 0x000fe200080006ff */
[----:B------:R-:W-:Y:S01]  /*2110*/  IMAD R75, R25, 0x40, R50 ;  /* 0x00000040194b7824 */ /* 0x000fe200078e0232 */
[----:B------:R-:W-:-:S04]  /*2120*/  @!UP0 UIADD3 UR4, UPT, UPT, -UR4, 0x100000, URZ ;  /* 0x0010000004048890 */ /* 0x000fc8000fffe1ff */
[----:B------:R-:W-:Y:S02]  /*2130*/  @!UP0 USHF.L.U32 UR5, UR4, 0xb, URZ ;  /* 0x0000000b04058899 */ /* 0x000fe400080006ff */
[----:B------:R-:W-:Y:S01]  /*2140*/  @!UP0 USHF.L.U32 UR4, UR4, 0x1, URZ ;  /* 0x0000000104048899 */ /* 0x000fe200080006ff */
[----:B------:R-:W-:Y:S01]  /*2150*/  VOTEU.ALL UP1, P1 ;  /* 0x0000000000ff7886 */ /* 0x000fe20000820000 */
[----:B------:R-:W-:Y:S01]  /*2160*/  ISETP.EQ.U32.AND P3, PT, RZ, UR19, P2 ;  /* 0x00000013ff007c0c */ /* 0x000fe20009762070 */
[----:B------:R-:W-:Y:S01]  /*2170*/  UIADD3 UR29, UPT, UPT, UR70, 0x80, URZ ;  /* 0x00000080461d7890 */ /* 0x000fe2000fffe0ff */
[C---:B------:R-:W-:Y:S01]  /*2180*/  LOP3.LUT R74, R75.reuse, 0x20, RZ, 0x3c, !PT ;  /* 0x000000204b4a7812 */ /* 0x040fe200078e3cff */
[----:B------:R-:W-:Y:S01]  /*2190*/  UIADD3 UR10, UPT, UPT, UR71, 0xa000, URZ ;  /* 0x0000a000470a7890 */ /* 0x000fe2000fffe0ff */
[C---:B------:R-:W-:Y:S01]  /*21a0*/  LOP3.LUT R73, R75.reuse, 0x40, RZ, 0x3c, !PT ;  /* 0x000000404b497812 */ /* 0x040fe200078e3cff */
[----:B------:R-:W-:Y:S01]  /*21b0*/  UIADD3 UR28, UPT, UPT, UR7, UR29, URZ ;  /* 0x0000001d071c7290 */ /* 0x000fe2000fffe0ff */
[----:B------:R-:W-:Y:S01]  /*21c0*/  LOP3.LUT R72, R75, 0x60, RZ, 0x3c, !PT ;  /* 0x000000604b487812 */ /* 0x000fe200078e3cff */
[----:B------:R1:W0:Y:S01]  /*21d0*/  @!UP1 SYNCS.EXCH.64 URZ, [UR71+0xe008], UR8 ;  /* 0x00e0080847ff95b2 */ /* 0x0002220008000100 */
[----:B------:R-:W-:Y:S01]  /*21e0*/  VOTEU.ALL UP1, P1 ;  /* 0x0000000000ff7886 */ /* 0x000fe20000820000 */
[----:B------:R-:W-:Y:S01]  /*21f0*/  ULEA UR28, UR25, UR28, 0x12 ;  /* 0x0000001c191c7291 */ /* 0x000fe2000f8e90ff */
[----:B--2---:R1:W-:Y:S04]  /*2200*/  STS.U16 [R75+UR71+0x8000], R2 ;  /* 0x008000024b007988 */ /* 0x0043e80008000447 */
[----:B---3--:R1:W-:Y:S04]  /*2210*/  STS.U16 [R75+UR71+0x8400], R6 ;  /* 0x008400064b007988 */ /* 0x0083e80008000447 */
[----:B----4-:R1:W-:Y:S04]  /*2220*/  STS.U16 [R75+UR71+0x8800], R10 ;  /* 0x0088000a4b007988 */ /* 0x0103e80008000447 */
[----:B------:R1:W-:Y:S04]  /*2230*/  STS.U16 [R75+UR71+0x8c00], R14 ;  /* 0x008c000e4b007988 */ /* 0x0003e80008000447 */
        /* <DEDUP_REMOVED lines=11> */
[----:B------:R1:W-:Y:S01]  /*22f0*/  STS.U16 [R72+UR71+0x8f00], R19 ;  /* 0x008f001348007988 */ /* 0x0003e20008000447 */
[----:B0-----:R0:W-:Y:S06]  /*2300*/  MEMBAR.ALL.CTA ;  /* 0x0000000000007992 */ /* 0x0011ec0000008000 */
[----:B0-----:R-:W-:Y:S04]  /*2310*/  FENCE.VIEW.ASYNC.S ;  /* 0x00000000000073c6 */ /* 0x001fe80000000000 */
[----:B------:R-:W0:Y:S02]  /*2320*/  FENCE.VIEW.ASYNC.S ;  /* 0x00000000000073c6 */ /* 0x000e240000000000 */
[----:B0-----:R1:W0:Y:S02]  /*2330*/  @!UP1 SYNCS.EXCH.64 URZ, [UR71+0xa000], UR4 ;  /* 0x00a0000447ff95b2 */ /* 0x0012240008000100 */
[----:B0-----:R-:W-:Y:S06]  /*2340*/  BAR.SYNC.DEFER_BLOCKING 0x0 ;  /* 0x0000000000007b1d */ /* 0x001fec0000010000 */
[----:B-1----:R-:W-:Y:S05]  /*2350*/  @!P3 BRA `(.L_x_6) ;  /* 0x0000000000dcb947 */ /* 0x002fea0003800000 */
[----:B------:R-:W-:Y:S02]  /*2360*/  USHF.R.U32.HI UR9, URZ, 0x4, UR71 ;  /* 0x00000004ff097899 */ /* 0x000fe40008011647 */
[----:B------:R-:W-:Y:S02]  /*2370*/  UIADD3 UR5, UPT, UPT, UR71, 0x8000, URZ ;  /* 0x0000800047057890 */ /* 0x000fe4000fffe0ff */
[----:B------:R-:W-:Y:S02]  /*2380*/  USGXT.U32 UR9, UR9, 0xe ;  /* 0x0000000e0909789a */ /* 0x000fe40008000000 */
[----:B------:R-:W-:Y:S02]  /*2390*/  USHF.R.U32.HI UR5, URZ, 0x4, UR5 ;  /* 0x00000004ff057899 */ /* 0x000fe40008011605 */
[----:B------:R-:W-:Y:S02]  /*23a0*/  UIADD3 UR34, UP1, UPT, UR9, 0x4000080, URZ ;  /* 0x0400008009227890 */ /* 0x000fe4000ff3e0ff */
[----:B------:R-:W-:Y:S01]  /*23b0*/  USGXT.U32 UR8, UR5, 0xe ;  /* 0x0000000e0508789a */ /* 0x000fe20008000000 */
[----:B------:R-:W-:Y:S01]  /*23c0*/  UMOV UR4, URZ ;  /* 0x000000ff00047c82 */ /* 0x000fe20008000000 */
[----:B------:R-:W-:Y:S01]  /*23d0*/  UMOV UR6, URZ ;  /* 0x000000ff00067c82 */ /* 0x000fe20008000000 */
[----:B------:R-:W-:-:S02]  /*23e0*/  UIADD3.X UR35, UPT, UPT, UR4, 0x40004040, URZ, UP1, !UPT ;  /* 0x4000404004237890 */ /* 0x000fc40008ffe4ff */
[----:B------:R-:W-:Y:S01]  /*23f0*/  UIADD3 UR40, UP1, UPT, UR8, 0x2, URZ ;  /* 0x0000000208287890 */ /* 0x000fe2000ff3e0ff */
[----:B------:R-:W-:Y:S01]  /*2400*/  UMOV UR4, UR10 ;  /* 0x0000000a00047c82 */ /* 0x000fe20008000000 */
[----:B------:R-:W-:Y:S02]  /*2410*/  UMOV UR5, URZ ;  /* 0x000000ff00057c82 */ /* 0x000fe40008000000 */
[----:B------:R-:W-:Y:S01]  /*2420*/  UIADD3.X UR41, UPT, UPT, UR6, 0x40004040, URZ, UP1, !UPT ;  /* 0x4000404006297890 */ /* 0x000fe20008ffe4ff */
[----:B------:R-:W-:Y:S01]  /*2430*/  UMOV UR18, UR4 ;  /* 0x0000000400127c82 */ /* 0x000fe20008000000 */
[----:B------:R-:W-:Y:S02]  /*2440*/  ULOP3.LUT UR4, UR9, 0x4000000, URZ, 0xfc, !UPT ;  /* 0x0400000009047892 */ /* 0x000fe4000f8efcff */
[----:B------:R-:W-:Y:S02]  /*2450*/  UIADD3.64 UR42, UPT, UPT, UR34, 0x80, URZ ;  /* 0x00000080222a7897 */ /* 0x000fe4000fffe0ff */
[----:B------:R-:W-:-:S02]  /*2460*/  UIADD3.64 UR54, UPT, UPT, UR40, 0x2, URZ ;  /* 0x0000000228367897 */ /* 0x000fc4000fffe0ff */
[----:B------:R-:W-:Y:S02]  /*2470*/  UIADD3.64 UR44, UPT, UPT, UR34, 0x100, URZ ;  /* 0x00000100222c7897 */ /* 0x000fe4000fffe0ff */
[----:B------:R-:W-:Y:S02]  /*2480*/  UIADD3.64 UR56, UPT, UPT, UR40, 0x4, URZ ;  /* 0x0000000428387897 */ /* 0x000fe4000fffe0ff */
[----:B------:R-:W-:Y:S02]  /*2490*/  UIADD3.64 UR46, UPT, UPT, UR34, 0x180, URZ ;  /* 0x00000180222e7897 */ /* 0x000fe4000fffe0ff */
[----:B------:R-:W-:Y:S02]  /*24a0*/  UIADD3.64 UR58, UPT, UPT, UR40, 0xfe, URZ ;  /* 0x000000fe283a7897 */ /* 0x000fe4000fffe0ff */
[----:B------:R-:W-:Y:S02]  /*24b0*/  UIADD3.64 UR48, UPT, UPT, UR34, 0x200, URZ ;  /* 0x0000020022307897 */ /* 0x000fe4000fffe0ff */
[----:B------:R-:W-:-:S02]  /*24c0*/  UIADD3.64 UR60, UPT, UPT, UR40, 0x100, URZ ;  /* 0x00000100283c7897 */ /* 0x000fc4000fffe0ff */
[----:B------:R-:W-:Y:S02]  /*24d0*/  UIADD3.64 UR50, UPT, UPT, UR34, 0x280, URZ ;  /* 0x0000028022327897 */ /* 0x000fe4000fffe0ff */
[----:B------:R-:W-:Y:S01]  /*24e0*/  UIADD3.64 UR62, UPT, UPT, UR40, 0x102, URZ ;  /* 0x00000102283e7897 */ /* 0x000fe2000fffe0ff */
[----:B------:R-:W-:Y:S01]  /*24f0*/  UMOV UR38, 0x0 ;  /* 0x0000000000267882 */ /* 0x000fe20000000000 */
[----:B------:R-:W-:Y:S01]  /*2500*/  UMOV UR39, 0x8088010 ;  /* 0x0808801000277882 */ /* 0x000fe20000000000 */
[----:B------:R-:W-:Y:S01]  /*2510*/  UIADD3.64 UR52, UPT, UPT, UR34, 0x300, URZ ;  /* 0x0000030022347897 */ /* 0x000fe2000fffe0ff */
[----:B------:R-:W-:Y:S01]  /*2520*/  UMOV UR5, 0x40004040 ;  /* 0x4000404000057882 */ /* 0x000fe20000000000 */
[----:B------:R-:W-:Y:S01]  /*2530*/  UIADD3.64 UR64, UPT, UPT, UR40, 0x104, URZ ;  /* 0x0000010428407897 */ /* 0x000fe2000fffe0ff */
[----:B------:R-:W-:Y:S01]  /*2540*/  UMOV UR9, 0x40004040 ;  /* 0x4000404000097882 */ /* 0x000fe20000000000 */
[----:B------:R-:W-:Y:S01]  /*2550*/  UMOV UR36, 0x0 ;  /* 0x0000000000247882 */ /* 0x000fe20000000000 */
[----:B------:R-:W-:Y:S01]  /*2560*/  UMOV UR37, 0x8088010 ;  /* 0x0808801000257882 */ /* 0x000fe20000000000 */
[----:B------:R-:W-:Y:S01]  /*2570*/  UMOV UR26, 0x0 ;  /* 0x00000000001a7882 */ /* 0x000fe20000000000 */
[----:B------:R-:W-:Y:S01]  /*2580*/  UMOV UR27, 0x8088010 ;  /* 0x08088010001b7882 */ /* 0x000fe20000000000 */
[----:B------:R0:W-:Y:S01]  /*2590*/  UTCHMMA gdesc[UR4], gdesc[UR8], tmem[UR29], tmem[UR38], idesc[UR39], !UPT ;  /* 0x00ff2608040075ea */ /* 0x0001e2000f80001d */
[----:B------:R-:W-:Y:S01]  /*25a0*/  UMOV UR22, 0x0 ;  /* 0x0000000000167882 */ /* 0x000fe20000000000 */
[----:B------:R-:W-:Y:S01]  /*25b0*/  UMOV UR23, 0x8088010 ;  /* 0x0808801000177882 */ /* 0x000fe20000000000 */
[----:B------:R0:W-:Y:S01]  /*25c0*/  UTCHMMA gdesc[UR34], gdesc[UR40], tmem[UR29], tmem[UR36], idesc[UR37], UPT ;  /* 0x00ff2428220075ea */ /* 0x0001e2000b80001d */
        /* <DEDUP_REMOVED lines=12> */
[----:B------:R0:W-:Y:S01]  /*2690*/  UTCHMMA gdesc[UR50], gdesc[UR62], tmem[UR29], tmem[UR14], idesc[UR15], UPT ;  /* 0x00ff0e3e320075ea */ /* 0x0001e2000b80001d */
[----:B------:R0:W-:Y:S01]  /*26a0*/  UTCHMMA gdesc[UR52], gdesc[UR64], tmem[UR29], tmem[UR12], idesc[UR13], UPT ;  /* 0x00ff0c40340075ea */ /* 0x0001e2000b80001d */
[----:B------:R0:W-:Y:S01]  /*26b0*/  UTCBAR [UR18], URZ ;  /* 0x000000ff120073e9 */ /* 0x0001e200080000ff */
[----:B------:R-:W-:Y:S01]  /*26c0*/  NOP ;  /* 0x0000000000007918 */ /* 0x000fe20000000000 */
.L_x_6:
[----:B------:R-:W-:Y:S05]  /*26d0*/  @!P2 BRA `(.L_x_7) ;  /* 0x000000000008a947 */ /* 0x000fea0003800000 */
[----:B------:R-:W1:Y:S02]  /*26e0*/  SYNCS.PHASECHK.TRANS64.TRYWAIT P4, [UR71+0xa000], RZ ;  /* 0x00a000ffff0075a7 */ /* 0x000e640008081147 */
[----:B-1----:R-:W-:Y:S05]  /*26f0*/  @!P4 BRA `(.L_x_8) ;  /* 0x000000580014c947 */ /* 0x002fea0003800000 */
.L_x_7:
[----:B------:R-:W-:Y:S01]  /*2700*/  BAR.SYNC.DEFER_BLOCKING 0x0 ;  /* 0x0000000000007b1d */ /* 0x000fe20000010000 */
[--C-:B------:R-:W-:Y:S01]  /*2710*/  SHF.R.U32.HI R76, RZ, 0x2, R0.reuse ;  /* 0x00000002ff4c7819 */ /* 0x100fe20000011600 */
[----:B0-----:R-:W-:Y:S01]  /*2720*/  UIADD3 UR12, UPT, UPT, UR19, 0x58, URZ ;  /* 0x00000058130c7890 */ /* 0x001fe2000fffe0ff */
[----:B------:R-:W-:Y:S02]  /*2730*/  SHF.R.U32.HI R24, RZ, 0x5, R0 ;  /* 0x00000005ff187819 */ /* 0x000fe40000011600 */
[----:B------:R-:W-:Y:S01]  /*2740*/  PRMT R33, RZ, 0x7610, R33 ;  /* 0x00007610ff217816 */ /* 0x000fe20000000021 */
[----:B------:R-:W0:Y:S02]  /*2750*/  LDCU UR13, c[0x0][0x3a8] ;  /* 0x00007500ff0d77ac */ /* 0x000e240008000800 */
[----:B------:R-:W1:Y:S01]  /*2760*/  LDC.64 R28, c[0x0][0x390] ;  /* 0x0000e400ff1c7b82 */ /* 0x000e620000000a00 */
[----:B------:R-:W-:Y:S01]  /*2770*/  LDTM.16dp32bit_t0_t15.x16 R4, tmem[UR28] ;  /* 0x0000001c000479ee */ /* 0x000fe20008a00000 */
[----:B------:R-:W0:Y:S01]  /*2780*/  LDTM.16dp32bit_t16_t31.x16 R4, tmem[UR28+0x10] ;  /* 0x0000101c000479ee */ /* 0x000e220008a20000 */
[----:B------:R-:W-:Y:S01]  /*2790*/  PRMT R35, RZ, 0x7610, R35 ;  /* 0x00007610ff237816 */ /* 0x000fe20000000023 */
[----:B------:R-:W2:Y:S01]  /*27a0*/  LDCU.64 UR8, c[0x0][0x3d0] ;  /* 0x00007a00ff0877ac */ /* 0x000ea20008000a00 */
[----:B------:R-:W-:-:S02]  /*27b0*/  PRMT R37, RZ, 0x7610, R37 ;  /* 0x00007610ff257816 */ /* 0x000fc40000000025 */
[----:B------:R-:W-:Y:S01]  /*27c0*/  PRMT R39, RZ, 0x7610, R39 ;  /* 0x00007610ff277816 */ /* 0x000fe20000000027 */
[----:B------:R-:W3:Y:S01]  /*27d0*/  LDC R31, c[0x0][0x3d8] ;  /* 0x0000f600ff1f7b82 */ /* 0x000ee20000000800 */
[----:B------:R-:W-:Y:S02]  /*27e0*/  PRMT R41, RZ, 0x7610, R41 ;  /* 0x00007610ff297816 */ /* 0x000fe40000000029 */
[----:B------:R-:W-:Y:S02]  /*27f0*/  PRMT R43, RZ, 0x7610, R43 ;  /* 0x00007610ff2b7816 */ /* 0x000fe4000000002b */
[----:B------:R-:W-:Y:S02]  /*2800*/  PRMT R45, RZ, 0x7610, R45 ;  /* 0x00007610ff2d7816 */ /* 0x000fe4000000002d */
[----:B------:R-:W-:Y:S01]  /*2810*/  PRMT R47, RZ, 0x7610, R47 ;  /* 0x00007610ff2f7816 */ /* 0x000fe2000000002f */
[----:B------:R-:W4:Y:S01]  /*2820*/  @!P1 SYNCS.CCTL.IV [UR71+0xa000] ;  /* 0x00a00000ff0099b1 */ /* 0x000f220008000047 */
[----:B------:R-:W-:Y:S01]  /*2830*/  NOP ;  /* 0x0000000000007918 */ /* 0x000fe20000000000 */
[----:B------:R-:W-:Y:S01]  /*2840*/  PRMT R49, RZ, 0x7610, R49 ;  /* 0x00007610ff317816 */ /* 0x000fe20000000031 */
[----:B--2---:R-:W-:Y:S01]  /*2850*/  UIMAD UR8, UR72, UR8, URZ ;  /* 0x00000008480872a4 */ /* 0x004fe2000f8e02ff */
[----:B------:R-:W-:-:S02]  /*2860*/  PRMT R51, RZ, 0x7610, R51 ;  /* 0x00007610ff337816 */ /* 0x000fc40000000033 */
[----:B------:R-:W-:Y:S01]  /*2870*/  PRMT R53, RZ, 0x7610, R53 ;  /* 0x00007610ff357816 */ /* 0x000fe20000000035 */
[----:B0-----:R-:W-:Y:S01]  /*2880*/  FMUL R2, R4, UR13 ;  /* 0x0000000d04027c20 */ /* 0x001fe20008400000 */
[----:B------:R-:W-:Y:S01]  /*2890*/  FMUL R21, R5, UR13 ;  /* 0x0000000d05157c20 */ /* 0x000fe20008400000 */
[----:B------:R-:W-:Y:S01]  /*28a0*/  FMUL R20, R6, UR13 ;  /* 0x0000000d06147c20 */ /* 0x000fe20008400000 */
[----:B------:R-:W-:Y:S01]  /*28b0*/  FMUL R22, R7, UR13 ;  /* 0x0000000d07167c20 */ /* 0x000fe20008400000 */
[----:B------:R-:W-:Y:S01]  /*28c0*/  FMUL R23, R8, UR13 ;  /* 0x0000000d08177c20 */ /* 0x000fe20008400000 */
[----:B------:R-:W-:Y:S01]  /*28d0*/  USHF.L.U32 UR6, UR8, 0x1, URZ ;  /* 0x0000000108067899 */ /* 0x000fe200080006ff */
[----:B------:R-:W-:Y:S01]  /*28e0*/  PRMT R55, RZ, 0x7610, R55 ;  /* 0x00007610ff377816 */ /* 0x000fe20000000037 */
[----:B------:R-:W-:Y:S01]  /*28f0*/  UIMAD.WIDE UR4, UR8, 0x2, URZ ;  /* 0x00000002080478a5 */ /* 0x000fe2000f8e02ff */
[----:B------:R-:W-:Y:S01]  /*2900*/  FMNMX3 R20, R2, R21, R20, !PT ;  /* 0x0000001502147276 */ /* 0x000fe20007800014 */
[----:B------:R-:W-:Y:S01]  /*2910*/  FMUL R2, R9, UR13 ;  /* 0x0000000d09027c20 */ /* 0x000fe20008400000 */
[----:B------:R-:W-:Y:S01]  /*2920*/  FMUL R21, R10, UR13 ;  /* 0x0000000d0a157c20 */ /* 0x000fe20008400000 */
[----:B------:R-:W-:Y:S01]  /*2930*/  UIADD3 UR8, UPT, UPT, UR19, 0x38, URZ ;  /* 0x0000003813087890 */ /* 0x000fe2000fffe0ff */
[----:B------:R-:W-:Y:S01]  /*2940*/  FMNMX3 R22, R20, R22, R23, !PT ;  /* 0x0000001614167276 */ /* 0x000fe20007800017 */
[----:B------:R-:W-:Y:S01]  /*2950*/  FMUL R20, R11, UR13 ;  /* 0x0000000d0b147c20 */ /* 0x000fe20008400000 */
[----:B------:R-:W-:Y:S01]  /*2960*/  FMUL R23, R12, UR13 ;  /* 0x0000000d0c177c20 */ /* 0x000fe20008400000 */
[----:B------:R-:W-:Y:S01]  /*2970*/  UIADD3 UR4, UPT, UPT, UR19, 0x78, URZ ;  /* 0x0000007813047890 */ /* 0x000fe2000fffe0ff */
[----:B------:R-:W-:Y:S01]  /*2980*/  FMNMX3 R22, R22, R2, R21, !PT ;  /* 0x0000000216167276 */ /* 0x000fe20007800015 */
[----:B------:R-:W-:Y:S01]  /*2990*/  FMUL R2, R13, UR13 ;  /* 0x0000000d0d027c20 */ /* 0x000fe20008400000 */
[----:B------:R-:W-:Y:S01]  /*29a0*/  FMUL R21, R14, UR13 ;  /* 0x0000000d0e157c20 */ /* 0x000fe20008400000 */
[----:B---3--:R-:W-:Y:S01]  /*29b0*/  IMAD R25, R31, UR12, RZ ;  /* 0x0000000c1f197c24 */ /* 0x008fe2000f8e02ff */
[----:B------:R-:W-:Y:S01]  /*29c0*/  FMNMX3 R22, R22, R20, R23, !PT ;  /* 0x0000001416167276 */ /* 0x000fe20007800017 */
[----:B------:R-:W-:Y:S01]  /*29d0*/  FMUL R20, R15, UR13 ;  /* 0x0000000d0f147c20 */ /* 0x000fe20008400000 */
[----:B------:R-:W-:Y:S01]  /*29e0*/  FMUL R23, R16, UR13 ;  /* 0x0000000d10177c20 */ /* 0x000fe20008400000 */
[----:B------:R-:W-:Y:S01]  /*29f0*/  IMAD R26, R31, UR4, RZ ;  /* 0x000000041f1a7c24 */ /* 0x000fe2000f8e02ff */
[----:B------:R-:W-:Y:S01]  /*2a00*/  FMNMX3 R22, R22, R2, R21, !PT ;  /* 0x0000000216167276 */ /* 0x000fe20007800015 */
[----:B------:R-:W-:Y:S01]  /*2a10*/  FMUL R2, R17, UR13 ;  /* 0x0000000d11027c20 */ /* 0x000fe20008400000 */
[----:B------:R-:W-:-:S02]  /*2a20*/  FMUL R21, R18, UR13 ;  /* 0x0000000d12157c20 */ /* 0x000fc40008400000 */
[----:B------:R-:W-:Y:S01]  /*2a30*/  FMNMX3 R22, R22, R20, R23, !PT ;  /* 0x0000001416167276 */ /* 0x000fe20007800017 */
[----:B------:R-:W-:Y:S01]  /*2a40*/  FMUL R20, R19, UR13 ;  /* 0x0000000d13147c20 */ /* 0x000fe20008400000 */
[----:B------:R-:W-:Y:S02]  /*2a50*/  SHF.R.U32.HI R23, RZ, 0x1, R0 ;  /* 0x00000001ff177819 */ /* 0x000fe40000011600 */
[----:B------:R-:W-:Y:S02]  /*2a60*/  FMNMX3 R21, R22, R2, R21, !PT ;  /* 0x0000000216157276 */ /* 0x000fe40007800015 */
[----:B------:R-:W-:Y:S02]  /*2a70*/  LOP3.LUT R2, R0, 0x1f, RZ, 0xc0, !PT ;  /* 0x0000001f00027812 */ /* 0x000fe400078ec0ff */
[----:B------:R-:W-:Y:S02]  /*2a80*/  FMNMX R77, R20, R21, !PT ;  /* 0x00000015144d7209 */ /* 0x000fe40007800000 */
[----:B------:R-:W-:Y:S01]  /*2a90*/  LOP3.LUT R21, R76, 0x38, RZ, 0xc0, !PT ;  /* 0x000000384c157812 */ /* 0x000fe200078ec0ff */
[----:B------:R-:W-:-:S02]  /*2aa0*/  IMAD R20, R2, UR9, RZ ;  /* 0x0000000902147c24 */ /* 0x000fc4000f8e02ff */
[----:B------:R-:W0:Y:S01]  /*2ab0*/  SHFL.BFLY PT, R22, R77, 0x10, 0x1f ;  /* 0x0e001f004d167f89 */ /* 0x000e2200000e0000 */
[----:B------:R-:W-:-:S04]  /*2ac0*/  LOP3.LUT R21, R21, 0x1f, R0, 0xf8, !PT ;  /* 0x0000001f15157812 */ /* 0x000fc800078ef800 */
[----:B------:R-:W-:Y:S01]  /*2ad0*/  SHF.L.U32 R71, R21, 0x4, RZ ;  /* 0x0000000415477819 */ /* 0x000fe200000006ff */
[C---:B------:R-:W-:Y:S02]  /*2ae0*/  IMAD.SHL.U32 R21, R20.reuse, 0x2, RZ ;  /* 0x0000000214157824 */ /* 0x040fe400078e00ff */
[----:B------:R-:W-:Y:S01]  /*2af0*/  IMAD.HI R20, R20, 0x2, RZ ;  /* 0x0000000214147827 */ /* 0x000fe200078e02ff */
[----:B------:R-:W-:Y:S02]  /*2b00*/  LOP3.LUT R2, R71, 0x1b0, RZ, 0xc0, !PT ;  /* 0x000001b047027812 */ /* 0x000fe400078ec0ff */
[----:B-1----:R-:W-:Y:S01]  /*2b10*/  IADD3 R81, P4, P5, R21, UR6, R28 ;  /* 0x0000000615517c10 */ /* 0x002fe2000fd9e01c */
[----:B------:R-:W-:Y:S01]  /*2b20*/  UIADD3 UR6, UPT, UPT, UR19, 0x18, URZ ;  /* 0x0000001813067890 */ /* 0x000fe2000fffe0ff */
[----:B------:R-:W-:Y:S02]  /*2b30*/  LOP3.LUT R27, R2, 0x40, R23, 0xf8, !PT ;  /* 0x00000040021b7812 */ /* 0x000fe400078ef817 */
[----:B------:R-:W-:Y:S01]  /*2b40*/  SGXT.U32 R2, R24, 0x3 ;  /* 0x000000031802781a */ /* 0x000fe20000000000 */
[----:B------:R-:W-:Y:S01]  /*2b50*/  IMAD R24, R31, UR8, RZ ;  /* 0x000000081f187c24 */ /* 0x000fe2000f8e02ff */
[----:B------:R-:W-:-:S03]  /*2b60*/  IADD3.X R29, PT, PT, R20, UR5, R29, P4, P5 ;  /* 0x00000005141d7c10 */ /* 0x000fc6000a7ea41d */
[----:B------:R-:W-:Y:S01]  /*2b70*/  IMAD R2, R2, R31, RZ ;  /* 0x0000001f02027224 */ /* 0x000fe200078e02ff */
[----:B0-----:R-:W-:Y:S01]  /*2b80*/  FMNMX3 R77, R77, -INF , R22, !PT ;  /* 0xff8000004d4d7876 */ /* 0x001fe20007800016 */
[----:B------:R-:W-:-:S03]  /*2b90*/  IMAD R22, R31, UR6, RZ ;  /* 0x000000061f167c24 */ /* 0x000fc6000f8e02ff */
[C---:B------:R-:W-:Y:S02]  /*2ba0*/  LEA R20, R31.reuse, R2, 0x3 ;  /* 0x000000021f147211 */ /* 0x040fe400078e18ff */
[-C--:B------:R-:W-:Y:S02]  /*2bb0*/  LEA R108, P6, R2, R81.reuse, 0x1 ;  /* 0x00000051026c7211 */ /* 0x080fe400078c08ff */
[----:B------:R-:W-:Y:S01]  /*2bc0*/  LEA R106, P5, R20, R81, 0x1 ;  /* 0x00000051146a7211 */ /* 0x000fe200078a08ff */
[C---:B------:R-:W-:Y:S01]  /*2bd0*/  IMAD R21, R31.reuse, 0x8, R20 ;  /* 0x000000081f157824 */ /* 0x040fe200078e0214 */
[-C--:B------:R-:W-:Y:S02]  /*2be0*/  LEA.HI.X.SX32 R109, R2, R29.reuse, 0x1, P6 ;  /* 0x0000001d026d7211 */ /* 0x080fe400030f0eff */
[----:B------:R-:W-:Y:S02]  /*2bf0*/  LEA.HI.X.SX32 R107, R20, R29, 0x1, P5 ;  /* 0x0000001d146b7211 */ /* 0x000fe400028f0eff */
[----:B------:R-:W-:-:S02]  /*2c00*/  LEA R23, R31, R21, 0x4 ;  /* 0x000000151f177211 */ /* 0x000fc400078e20ff */
[-C--:B------:R-:W-:Y:S02]  /*2c10*/  LEA R104, P6, R21, R81.reuse, 0x1 ;  /* 0x0000005115687211 */ /* 0x080fe400078c08ff */
[C---:B------:R-:W-:Y:S01]  /*2c20*/  LEA R102, P4, R22.reuse, R81, 0x1 ;  /* 0x0000005116667211 */ /* 0x040fe200078808ff */
[----:B------:R-:W-:Y:S01]  /*2c30*/  IMAD R2, R31, 0x8, R23 ;  /* 0x000000081f027824 */ /* 0x000fe200078e0217 */
[----:B------:R-:W-:Y:S02]  /*2c40*/  LEA.HI.X.SX32 R105, R21, R29, 0x1, P6 ;  /* 0x0000001d15697211 */ /* 0x000fe400030f0eff */
[----:B------:R-:W-:Y:S02]  /*2c50*/  LEA R100, P6, R23, R81, 0x1 ;  /* 0x0000005117647211 */ /* 0x000fe400078c08ff */
[----:B------:R-:W-:Y:S02]  /*2c60*/  LEA R20, R31, R2, 0x3 ;  /* 0x000000021f147211 */ /* 0x000fe400078e18ff */
[----:B------:R-:W-:-:S02]  /*2c70*/  LEA.HI.X.SX32 R103, R22, R29, 0x1, P4 ;  /* 0x0000001d16677211 */ /* 0x000fc400020f0eff */
[----:B------:R-:W-:Y:S01]  /*2c80*/  LEA.HI.X.SX32 R101, R23, R29, 0x1, P6 ;  /* 0x0000001d17657211 */ /* 0x000fe200030f0eff */
[C---:B------:R-:W-:Y:S01]  /*2c90*/  IMAD R21, R31.reuse, 0x10, R20 ;  /* 0x000000101f157824 */ /* 0x040fe200078e0214 */
[-C--:B------:R-:W-:Y:S02]  /*2ca0*/  LEA R98, P4, R2, R81.reuse, 0x1 ;  /* 0x0000005102627211 */ /* 0x080fe400078808ff */
[----:B------:R-:W-:Y:S02]  /*2cb0*/  LEA R96, P6, R20, R81, 0x1 ;  /* 0x0000005114607211 */ /* 0x000fe400078c08ff */
[C---:B------:R-:W-:Y:S02]  /*2cc0*/  LEA R22, R31.reuse, R21, 0x3 ;  /* 0x000000151f167211 */ /* 0x040fe400078e18ff */
[-C--:B------:R-:W-:Y:S02]  /*2cd0*/  LEA.HI.X.SX32 R99, R2, R29.reuse, 0x1, P4 ;  /* 0x0000001d02637211 */ /* 0x080fe400020f0eff */
[----:B------:R-:W-:Y:S01]  /*2ce0*/  LEA.HI.X.SX32 R97, R20, R29, 0x1, P6 ;  /* 0x0000001d14617211 */ /* 0x000fe200030f0eff */
[----:B------:R-:W-:Y:S01]  /*2cf0*/  IMAD R2, R31, 0x8, R22 ;  /* 0x000000081f027824 */ /* 0x000fe200078e0216 */
[----:B------:R-:W-:-:S02]  /*2d00*/  LEA R92, P6, R21, R81, 0x1 ;  /* 0x00000051155c7211 */ /* 0x000fc400078c08ff */
[----:B------:R-:W-:Y:S02]  /*2d10*/  LEA R94, P5, R24, R81, 0x1 ;  /* 0x00000051185e7211 */ /* 0x000fe400078a08ff */
[----:B------:R-:W-:Y:S02]  /*2d20*/  LEA.HI.X.SX32 R93, R21, R29, 0x1, P6 ;  /* 0x0000001d155d7211 */ /* 0x000fe400030f0eff */
[C---:B------:R-:W-:Y:S02]  /*2d30*/  LEA R88, P6, R2.reuse, R81, 0x1 ;  /* 0x0000005102587211 */ /* 0x040fe400078c08ff */
[C---:B------:R-:W-:Y:S02]  /*2d40*/  LEA R20, R31.reuse, R2, 0x4 ;  /* 0x000000021f147211 */ /* 0x040fe400078e20ff */
[----:B------:R-:W-:Y:S02]  /*2d50*/  LEA.HI.X.SX32 R89, R2, R29, 0x1, P6 ;  /* 0x0000001d02597211 */ /* 0x000fe400030f0eff */
[----:B------:R-:W-:Y:S01]  /*2d60*/  LEA R84, P6, R20, R81, 0x1 ;  /* 0x0000005114547211 */ /* 0x000fe200078c08ff */
[----:B------:R-:W-:Y:S01]  /*2d70*/  IMAD R21, R31, 0x8, R20 ;  /* 0x000000081f157824 */ /* 0x000fe200078e0214 */
[----:B------:R-:W-:-:S02]  /*2d80*/  LEA.HI.X.SX32 R95, R24, R29, 0x1, P5 ;  /* 0x0000001d185f7211 */ /* 0x000fc400028f0eff */
[----:B------:R-:W-:Y:S01]  /*2d90*/  LEA.HI.X.SX32 R85, R20, R29, 0x1, P6 ;  /* 0x0000001d14557211 */ /* 0x000fe200030f0eff */
[----:B------:R-:W-:Y:S01]  /*2da0*/  FADD R20, -R77, -INF ;  /* 0xff8000004d147421 */ /* 0x000fe20000000100 */
[----:B------:R-:W-:Y:S02]  /*2db0*/  LEA R2, R31, R21, 0x3 ;  /* 0x000000151f027211 */ /* 0x000fe400078e18ff */
[-C--:B------:R-:W-:Y:S01]  /*2dc0*/  LEA R86, P4, R25, R81.reuse, 0x1 ;  /* 0x0000005119567211 */ /* 0x080fe200078808ff */
[----:B------:R-:W-:Y:S01]  /*2dd0*/  FMUL R20, R20, 1.4426950216293334961 ;  /* 0x3fb8aa3b14147820 */ /* 0x000fe20000400000 */
[-C--:B------:R-:W-:Y:S02]  /*2de0*/  LEA R90, P5, R22, R81.reuse, 0x1 ;  /* 0x00000051165a7211 */ /* 0x080fe400078a08ff */
[----:B------:R-:W-:Y:S01]  /*2df0*/  LEA R80, P6, R2, R81, 0x1 ;  /* 0x0000005102507211 */ /* 0x000fe200078c08ff */
[----:B------:R-:W4:Y:S01]  /*2e00*/  MUFU.EX2 R145, R20 ;  /* 0x0000001400917308 */ /* 0x000f220000000800 */
[----:B------:R-:W-:-:S02]  /*2e10*/  LEA.HI.X.SX32 R91, R22, R29, 0x1, P5 ;  /* 0x0000001d165b7211 */ /* 0x000fc400028f0eff */
[----:B------:R-:W-:Y:S02]  /*2e20*/  LEA.HI.X.SX32 R87, R25, R29, 0x1, P4 ;  /* 0x0000001d19577211 */ /* 0x000fe400020f0eff */
[-C--:B------:R-:W-:Y:S02]  /*2e30*/  LEA R78, P5, R26, R81.reuse, 0x1 ;  /* 0x000000511a4e7211 */ /* 0x080fe400078a08ff */
[----:B------:R-:W-:Y:S02]  /*2e40*/  LEA R82, P4, R21, R81, 0x1 ;  /* 0x0000005115527211 */ /* 0x000fe400078808ff */
[-C--:B------:R-:W-:Y:S01]  /*2e50*/  LEA.HI.X.SX32 R81, R2, R29.reuse, 0x1, P6 ;  /* 0x0000001d02517211 */ /* 0x080fe200030f0eff */
[----:B------:R-:W-:Y:S01]  /*2e60*/  VIADD R2, R27, UR71 ;  /* 0x000000471b027c36 */ /* 0x000fe20008000000 */
[-C--:B------:R-:W-:Y:S02]  /*2e70*/  LEA.HI.X.SX32 R79, R26, R29.reuse, 0x1, P5 ;  /* 0x0000001d1a4f7211 */ /* 0x080fe400028f0eff */
[----:B------:R-:W-:-:S02]  /*2e80*/  LEA.HI.X.SX32 R83, R21, R29, 0x1, P4 ;  /* 0x0000001d15537211 */ /* 0x000fc400020f0eff */
[----:B------:R-:W-:Y:S01]  /*2e90*/  PRMT R23, RZ, 0x7610, R23 ;  /* 0x00007610ff177816 */ /* 0x000fe20000000017 */
[----:B----4-:R0:W-:Y:S01]  /*2ea0*/  STSM.16.M88 [R2+0x8000], R145 ;  /* 0x0080009102007844 */ /* 0x0101e20000000000 */
[----:B------:R-:W-:Y:S02]  /*2eb0*/  PRMT R25, RZ, 0x7610, R25 ;  /* 0x00007610ff197816 */ /* 0x000fe40000000019 */
[----:B------:R-:W-:Y:S01]  /*2ec0*/  PRMT R29, RZ, 0x7610, R29 ;  /* 0x00007610ff1d7816 */ /* 0x000fe2000000001d */
[----:B------:R-:W-:Y:S01]  /*2ed0*/  BAR.SYNC.DEFER_BLOCKING 0x0 ;  /* 0x0000000000007b1d */ /* 0x000fe20000010000 */
[----:B------:R-:W-:-:S05]  /*2ee0*/  PRMT R31, RZ, 0x7610, R31 ;  /* 0x00007610ff1f7816 */ /* 0x000fca000000001f */
[----:B------:R-:W2:Y:S04]  /*2ef0*/  @P2 LDG.E.U16 R23, desc[UR32][R108.64] ;  /* 0x000000206c172981 */ /* 0x000ea8000c1e1500 */
[----:B------:R-:W3:Y:S04]  /*2f00*/  @P2 LDG.E.U16 R25, desc[UR32][R106.64] ;  /* 0x000000206a192981 */ /* 0x000ee8000c1e1500 */
[----:B------:R-:W4:Y:S04]  /*2f10*/  @P2 LDG.E.U16 R29, desc[UR32][R104.64] ;  /* 0x00000020681d2981 */ /* 0x000f28000c1e1500 */
[----:B------:R-:W5:Y:S04]  /*2f20*/  @P2 LDG.E.U16 R31, desc[UR32][R102.64] ;  /* 0x00000020661f2981 */ /* 0x000f68000c1e1500 */
        /* <DEDUP_REMOVED lines=11> */
[----:B------:R-:W5:Y:S01]  /*2fe0*/  @P2 LDG.E.U16 R55, desc[UR32][R78.64] ;  /* 0x000000204e372981 */ /* 0x000f62000c1e1500 */
[--C-:B------:R-:W-:Y:S01]  /*2ff0*/  FFMA R4, R4, UR13, -R77.reuse ;  /* 0x0000000d04047c23 */ /* 0x100fe2000800084d */
[--C-:B------:R-:W-:Y:S01]  /*3000*/  FFMA R5, R5, UR13, -R77.reuse ;  /* 0x0000000d05057c23 */ /* 0x100fe2000800084d */
[--C-:B------:R-:W-:Y:S01]  /*3010*/  FFMA R6, R6, UR13, -R77.reuse ;  /* 0x0000000d06067c23 */ /* 0x100fe2000800084d */
[--C-:B------:R-:W-:Y:S01]  /*3020*/  FFMA R7, R7, UR13, -R77.reuse ;  /* 0x0000000d07077c23 */ /* 0x100fe2000800084d */
[----:B------:R-:W-:Y:S01]  /*3030*/  FMUL R4, R4, 1.4426950216293334961 ;  /* 0x3fb8aa3b04047820 */ /* 0x000fe20000400000 */
[----:B------:R-:W-:Y:S01]  /*3040*/  FMUL R5, R5, 1.4426950216293334961 ;  /* 0x3fb8aa3b05057820 */ /* 0x000fe20000400000 */
[----:B------:R-:W-:Y:S01]  /*3050*/  FMUL R6, R6, 1.4426950216293334961 ;  /* 0x3fb8aa3b06067820 */ /* 0x000fe20000400000 */
[----:B------:R-:W-:Y:S01]  /*3060*/  FMUL R7, R7, 1.4426950216293334961 ;  /* 0x3fb8aa3b07077820 */ /* 0x000fe20000400000 */
[--C-:B------:R-:W-:Y:S01]  /*3070*/  FFMA R8, R8, UR13, -R77.reuse ;  /* 0x0000000d08087c23 */ /* 0x100fe2000800084d */
[--C-:B------:R-:W-:Y:S01]  /*3080*/  FFMA R9, R9, UR13, -R77.reuse ;  /* 0x0000000d09097c23 */ /* 0x100fe2000800084d */
[----:B------:R-:W-:Y:S01]  /*3090*/  MUFU.EX2 R4, R4 ;  /* 0x0000000400047308 */ /* 0x000fe20000000800 */
[----:B------:R-:W-:Y:S01]  /*30a0*/  LOP3.LUT R70, R0, 0xff, RZ, 0xc0, !PT ;  /* 0x000000ff00467812 */ /* 0x000fe200078ec0ff */
[----:B------:R-:W-:Y:S01]  /*30b0*/  FMUL R8, R8, 1.4426950216293334961 ;  /* 0x3fb8aa3b08087820 */ /* 0x000fe20000400000 */
[----:B------:R-:W-:Y:S01]  /*30c0*/  FMUL R9, R9, 1.4426950216293334961 ;  /* 0x3fb8aa3b09097820 */ /* 0x000fe20000400000 */
[--C-:B------:R-:W-:Y:S01]  /*30d0*/  FFMA R10, R10, UR13, -R77.reuse ;  /* 0x0000000d0a0a7c23 */ /* 0x100fe2000800084d */
[----:B------:R-:W-:Y:S01]  /*30e0*/  SHF.L.U32 R21, R70, 0x1, RZ ;  /* 0x0000000146157819 */ /* 0x000fe200000006ff */
[--C-:B------:R-:W-:Y:S01]  /*30f0*/  FFMA R11, R11, UR13, -R77.reuse ;  /* 0x0000000d0b0b7c23 */ /* 0x100fe2000800084d */
[--C-:B------:R-:W-:Y:S01]  /*3100*/  FFMA R12, R12, UR13, -R77.reuse ;  /* 0x0000000d0c0c7c23 */ /* 0x100fe2000800084d */
[----:B------:R-:W1:Y:S01]  /*3110*/  MUFU.EX2 R5, R5 ;  /* 0x0000000500057308 */ /* 0x000e620000000800 */
[----:B------:R-:W-:Y:S01]  /*3120*/  FMUL R10, R10, 1.4426950216293334961 ;  /* 0x3fb8aa3b0a0a7820 */ /* 0x000fe20000400000 */
[----:B------:R-:W-:Y:S01]  /*3130*/  LOP3.LUT R76, R21, 0x30, R76, 0x78, !PT ;  /* 0x00000030154c7812 */ /* 0x000fe200078e784c */
[----:B------:R-:W-:Y:S01]  /*3140*/  FMUL R11, R11, 1.4426950216293334961 ;  /* 0x3fb8aa3b0b0b7820 */ /* 0x000fe20000400000 */
[----:B------:R-:W-:Y:S01]  /*3150*/  FMUL R12, R12, 1.4426950216293334961 ;  /* 0x3fb8aa3b0c0c7820 */ /* 0x000fe20000400000 */
[--C-:B------:R-:W-:Y:S01]  /*3160*/  FFMA R13, R13, UR13, -R77.reuse ;  /* 0x0000000d0d0d7c23 */ /* 0x100fe2000800084d */
[--C-:B------:R-:W-:Y:S01]  /*3170*/  FFMA R14, R14, UR13, -R77.reuse ;  /* 0x0000000d0e0e7c23 */ /* 0x100fe2000800084d */
[--C-:B------:R-:W-:Y:S01]  /*3180*/  FFMA R15, R15, UR13, -R77.reuse ;  /* 0x0000000d0f0f7c23 */ /* 0x100fe2000800084d */
[----:B------:R-:W0:Y:S01]  /*3190*/  MUFU.EX2 R6, R6 ;  /* 0x0000000600067308 */ /* 0x000e220000000800 */
[----:B------:R-:W-:Y:S01]  /*31a0*/  FMUL R13, R13, 1.4426950216293334961 ;  /* 0x3fb8aa3b0d0d7820 */ /* 0x000fe20000400000 */
[----:B------:R-:W-:Y:S01]  /*31b0*/  FMUL R14, R14, 1.4426950216293334961 ;  /* 0x3fb8aa3b0e0e7820 */ /* 0x000fe20000400000 */
[--C-:B------:R-:W-:Y:S01]  /*31c0*/  FFMA R16, R16, UR13, -R77.reuse ;  /* 0x0000000d10107c23 */ /* 0x100fe2000800084d */
[----:B------:R-:W-:Y:S01]  /*31d0*/  FMUL R15, R15, 1.4426950216293334961 ;  /* 0x3fb8aa3b0f0f7820 */ /* 0x000fe20000400000 */
[--C-:B------:R-:W-:Y:S01]  /*31e0*/  FFMA R17, R17, UR13, -R77.reuse ;  /* 0x0000000d11117c23 */ /* 0x100fe2000800084d */
[----:B------:R-:W-:Y:S01]  /*31f0*/  FFMA R18, R18, UR13, -R77 ;  /* 0x0000000d12127c23 */ /* 0x000fe2000800084d */
[----:B------:R-:W-:Y:S01]  /*3200*/  FMUL R16, R16, 1.4426950216293334961 ;  /* 0x3fb8aa3b10107820 */ /* 0x000fe20000400000 */
[----:B------:R-:W0:Y:S01]  /*3210*/  MUFU.EX2 R7, R7 ;  /* 0x0000000700077308 */ /* 0x000e220000000800 */
[----:B-1----:R-:W-:Y:S01]  /*3220*/  FADD R21, R4, R5 ;  /* 0x0000000504157221 */ /* 0x002fe20000000000 */
[----:B------:R-:W-:Y:S01]  /*3230*/  FMUL R17, R17, 1.4426950216293334961 ;  /* 0x3fb8aa3b11117820 */ /* 0x000fe20000400000 */
[----:B------:R-:W-:Y:S01]  /*3240*/  FFMA R19, R19, UR13, -R77 ;  /* 0x0000000d13137c23 */ /* 0x000fe2000800084d */
[----:B------:R-:W-:Y:S01]  /*3250*/  FMUL R18, R18, 1.4426950216293334961 ;  /* 0x3fb8aa3b12127820 */ /* 0x000fe20000400000 */
[----:B------:R-:W-:Y:S01]  /*3260*/  LOP3.LUT R71, R71, 0x1f0, RZ, 0xc0, !PT ;  /* 0x000001f047477812 */ /* 0x000fe200078ec0ff */
[----:B------:R-:W-:Y:S01]  /*3270*/  UIADD3 UR27, UPT, UPT, UR70, 0xa0, URZ ;  /* 0x000000a0461b7890 */ /* 0x000fe2000fffe0ff */
[----:B------:R-:W-:Y:S01]  /*3280*/  FMUL R19, R19, 1.4426950216293334961 ;  /* 0x3fb8aa3b13137820 */ /* 0x000fe20000400000 */
[----:B------:R-:W1:Y:S01]  /*3290*/  MUFU.EX2 R8, R8 ;  /* 0x0000000800087308 */ /* 0x000e620000000800 */
[----:B0-----:R-:W-:Y:S01]  /*32a0*/  FADD R20, R6, R21 ;  /* 0x0000001506147221 */ /* 0x001fe20000000000 */
[----:B------:R0:W0:Y:S01]  /*32b0*/  LDSM.16.M88 R142, [R71+UR71+0x8000] ;  /* 0x00800047478e783b */ /* 0x0000220008000000 */
[----:B------:R-:W-:Y:S01]  /*32c0*/  F2FP.F16.F32.PACK_AB R4, R5, R4 ;  /* 0x000000040504723e */ /* 0x000fe200000000ff */
[----:B------:R-:W-:Y:S01]  /*32d0*/  UIADD3 UR7, UPT, UPT, UR7, UR27, URZ ;  /* 0x0000001b07077290 */ /* 0x000fe2000fffe0ff */
[----:B------:R-:W-:Y:S01]  /*32e0*/  BAR.SYNC.DEFER_BLOCKING 0x0 ;  /* 0x0000000000007b1d */ /* 0x000fe20000010000 */
[----:B------:R-:W-:Y:S01]  /*32f0*/  UIADD3 UR26, UPT, UPT, UR11, -0x20, URZ ;  /* 0xffffffe00b1a7890 */ /* 0x000fe2000fffe0ff */
[C---:B------:R-:W-:Y:S01]  /*3300*/  FADD R21, R7.reuse, R20 ;  /* 0x0000001407157221 */ /* 0x040fe20000000000 */
[----:B------:R-:W-:Y:S01]  /*3310*/  F2FP.F16.F32.PACK_AB R5, R7, R6 ;  /* 0x000000060705723e */ /* 0x000fe200000000ff */
[----:B------:R-:W-:-:S02]  /*3320*/  ULEA UR25, UR25, UR7, 0x12 ;  /* 0x0000000719197291 */ /* 0x000fc4000f8e90ff */
[----:B------:R-:W0:Y:S01]  /*3330*/  MUFU.EX2 R9, R9 ;  /* 0x0000000900097308 */ /* 0x000e220000000800 */
[----:B-1----:R-:W-:-:S07]  /*3340*/  FADD R20, R8, R21 ;  /* 0x0000001508147221 */ /* 0x002fce0000000000 */
[----:B------:R-:W1:Y:S08]  /*3350*/  MUFU.EX2 R10, R10 ;  /* 0x0000000a000a7308 */ /* 0x000e700000000800 */
[----:B------:R-:W0:Y:S02]  /*3360*/  MUFU.EX2 R11, R11 ;  /* 0x0000000b000b7308 */ /* 0x000e240000000800 */
[C---:B0-----:R-:W-:Y:S01]  /*3370*/  FADD R21, R9.reuse, R20 ;  /* 0x0000001409157221 */ /* 0x041fe20000000000 */
[----:B------:R-:W-:-:S05]  /*3380*/  F2FP.F16.F32.PACK_AB R6, R9, R8 ;  /* 0x000000080906723e */ /* 0x000fca00000000ff */
[----:B------:R-:W0:Y:S01]  /*3390*/  MUFU.EX2 R12, R12 ;  /* 0x0000000c000c7308 */ /* 0x000e220000000800 */
[----:B-1----:R-:W-:-:S07]  /*33a0*/  FADD R20, R10, R21 ;  /* 0x000000150a147221 */ /* 0x002fce0000000000 */
[----:B------:R-:W1:Y:S01]  /*33b0*/  MUFU.EX2 R13, R13 ;  /* 0x0000000d000d7308 */ /* 0x000e620000000800 */
[C---:B------:R-:W-:Y:S01]  /*33c0*/  FADD R21, R11.reuse, R20 ;  /* 0x000000140b157221 */ /* 0x040fe20000000000 */
[----:B------:R-:W-:-:S06]  /*33d0*/  F2FP.F16.F32.PACK_AB R7, R11, R10 ;  /* 0x0000000a0b07723e */ /* 0x000fcc00000000ff */
[----:B------:R-:W1:Y:S01]  /*33e0*/  MUFU.EX2 R14, R14 ;  /* 0x0000000e000e7308 */ /* 0x000e620000000800 */
[----:B0-----:R-:W-:-:S07]  /*33f0*/  FADD R20, R12, R21 ;  /* 0x000000150c147221 */ /* 0x001fce0000000000 */
[----:B------:R-:W0:Y:S01]  /*3400*/  MUFU.EX2 R15, R15 ;  /* 0x0000000f000f7308 */ /* 0x000e220000000800 */
[C---:B-1----:R-:W-:Y:S01]  /*3410*/  FADD R21, R13.reuse, R20 ;  /* 0x000000140d157221 */ /* 0x042fe20000000000 */
[----:B------:R-:W-:-:S06]  /*3420*/  F2FP.F16.F32.PACK_AB R8, R13, R12 ;  /* 0x0000000c0d08723e */ /* 0x000fcc00000000ff */
[----:B------:R-:W1:Y:S01]  /*3430*/  MUFU.EX2 R16, R16 ;  /* 0x0000001000107308 */ /* 0x000e620000000800 */
[----:B------:R-:W-:-:S07]  /*3440*/  FADD R20, R14, R21 ;  /* 0x000000150e147221 */ /* 0x000fce0000000000 */
[----:B------:R-:W1:Y:S01]  /*3450*/  MUFU.EX2 R17, R17 ;  /* 0x0000001100117308 */ /* 0x000e620000000800 */
[C---:B0-----:R-:W-:Y:S01]  /*3460*/  FADD R21, R15.reuse, R20 ;  /* 0x000000140f157221 */ /* 0x041fe20000000000 */
[----:B------:R-:W-:-:S06]  /*3470*/  F2FP.F16.F32.PACK_AB R9, R15, R14 ;  /* 0x0000000e0f09723e */ /* 0x000fcc00000000ff */
[----:B------:R-:W0:Y:S01]  /*3480*/  MUFU.EX2 R18, R18 ;  /* 0x0000001200127308 */ /* 0x000e220000000800 */
[----:B-1----:R-:W-:-:S07]  /*3490*/  FADD R20, R16, R21 ;  /* 0x0000001510147221 */ /* 0x002fce0000000000 */
[----:B------:R-:W1:Y:S01]  /*34a0*/  MUFU.EX2 R19, R19 ;  /* 0x0000001300137308 */ /* 0x000e620000000800 */
[----:B------:R-:W-:-:S04]  /*34b0*/  FADD R21, R17, R20 ;  /* 0x0000001411157221 */ /* 0x000fc80000000000 */
[----:B0-----:R-:W-:-:S04]  /*34c0*/  FADD R10, R18, R21 ;  /* 0x00000015120a7221 */ /* 0x001fc80000000000 */
[----:B-1----:R-:W-:Y:S01]  /*34d0*/  FADD R144, R19, R10 ;  /* 0x0000000a13907221 */ /* 0x002fe20000000000 */
[----:B------:R-:W-:Y:S02]  /*34e0*/  F2FP.F16.F32.PACK_AB R10, R17, R16 ;  /* 0x00000010110a723e */ /* 0x000fe400000000ff */
[----:B------:R-:W-:Y:S02]  /*34f0*/  F2FP.F16.F32.PACK_AB R11, R19, R18 ;  /* 0x00000012130b723e */ /* 0x000fe400000000ff */
[----:B------:R0:W1:Y:S04]  /*3500*/  SHFL.BFLY PT, R147, R144, 0x10, 0x1f ;  /* 0x0e001f0090937f89 */ /* 0x00006800000e0000 */
[----:B--2---:R0:W-:Y:S04]  /*3510*/  STS.U16 [R76+UR71+0x8000], R23 ;  /* 0x008000174c007988 */ /* 0x0041e80008000447 */
[----:B---3--:R0:W-:Y:S04]  /*3520*/  STS.U16 [R76+UR71+0x8200], R25 ;  /* 0x008200194c007988 */ /* 0x0081e80008000447 */
[----:B----4-:R0:W-:Y:S04]  /*3530*/  STS.U16 [R76+UR71+0x8400], R29 ;  /* 0x0084001d4c007988 */ /* 0x0101e80008000447 */
[----:B-----5:R0:W-:Y:S04]  /*3540*/  STS.U16 [R76+UR71+0x8600], R31 ;  /* 0x0086001f4c007988 */ /* 0x0201e80008000447 */
        /* <DEDUP_REMOVED lines=12> */
[----:B-1----:R-:W-:Y:S05]  /*3610*/  @!P2 BRA `(.L_x_9) ;  /* 0x000000000008a947 */ /* 0x002fea0003800000 */
[----:B------:R1:W-:Y:S01]  /*3620*/  STTM.16dp32bit_t0_t15.x8 tmem[UR25], R4 ;  /* 0x00000004000079ed */ /* 0x0003e20008980019 */
[----:B------:R1:W-:Y:S02]  /*3630*/  STTM.16dp32bit_t16_t31.x8 tmem[UR25+0x8], R4 ;  /* 0x00000804000079ed */ /* 0x0003e400089a0019 */
.L_x_9:
[----:B------:R-:W2:Y:S02]  /*3640*/  FENCE.VIEW.ASYNC.T ;  /* 0x00000000000073c6 */ /* 0x000ea40000000200 */
[----:B--2---:R-:W-:Y:S06]  /*3650*/  BAR.SYNC.DEFER_BLOCKING 0x0 ;  /* 0x0000000000007b1d */ /* 0x004fec0000010000 */
[----:B01----:R-:W0:Y:S01]  /*3660*/  LDTM.x64 R4, tmem[UR31] ;  /* 0x0000001f000479ee */ /* 0x003e220008340000 */
[----:B------:R-:W-:Y:S01]  /*3670*/  NOP ;  /* 0x0000000000007918 */ /* 0x000fe20000000000 */
[----:B------:R-:W-:Y:S05]  /*3680*/  @!P2 BRA `(.L_x_10) ;  /* 0x000000040004a947 */ /* 0x000fea0003800000 */
[C---:B0-----:R-:W-:Y:S01]  /*3690*/  FMUL R4, R142.reuse, R4 ;  /* 0x000000048e047220 */ /* 0x041fe20000400000 */
[C---:B------:R-:W-:Y:S01]  /*36a0*/  FMUL R5, R142.reuse, R5 ;  /* 0x000000058e057220 */ /* 0x040fe20000400000 */
        /* <DEDUP_REMOVED lines=61> */
[----:B------:R-:W-:-:S04]  /*3a80*/  FMUL R67, R142, R67 ;  /* 0x000000438e437220 */ /* 0x000fc80000400000 */
[----:B------:R1:W-:Y:S03]  /*3a90*/  STTM.x64 tmem[UR31], R4 ;  /* 0x00000004000079ed */ /* 0x0003e6000834001f */
.L_x_10:
[----:B0-----:R-:W0:Y:S02]  /*3aa0*/  FENCE.VIEW.ASYNC.T ;  /* 0x00000000000073c6 */ /* 0x001e240000000200 */
[----:B0-----:R-:W-:Y:S01]  /*3ab0*/  BAR.SYNC.DEFER_BLOCKING 0x0 ;  /* 0x0000000000007b1d */ /* 0x001fe20000010000 */
[----:B------:R-:W-:Y:S01]  /*3ac0*/  FADD R144, R144, R147 ;  /* 0x0000009390907221 */ /* 0x000fe20000000000 */
[----:B------:R-:W-:-:S03]  /*3ad0*/  UISETP.GE.AND UP1, UPT, UR26, 0x1, UPT ;  /* 0x000000011a00788c */ /* 0x000fc6000bf26270 */
[----:B------:R-:W-:Y:S01]  /*3ae0*/  FADD R144, R145, R144 ;  /* 0x0000009091907221 */ /* 0x000fe20000000000 */
[----:B------:R0:W-:Y:S06]  /*3af0*/  MEMBAR.ALL.CTA ;  /* 0x0000000000007992 */ /* 0x0001ec0000008000 */
[----:B0-----:R-:W0:Y:S02]  /*3b00*/  FENCE.VIEW.ASYNC.S ;  /* 0x00000000000073c6 */ /* 0x001e240000000000 */
[----:B0-----:R-:W-:Y:S06]  /*3b10*/  BAR.SYNC.DEFER_BLOCKING 0x0 ;  /* 0x0000000000007b1d */ /* 0x001fec0000010000 */
[----:B------:R-:W-:Y:S05]  /*3b20*/  @!P3 BRA `(.L_x_11) ;  /* 0x000000000050b947 */ /* 0x000fea0003800000 */
[----:B------:R-:W-:Y:S01]  /*3b30*/  UIADD3 UR4, UPT, UPT, UR71, 0x8000, URZ ;  /* 0x0000800047047890 */ /* 0x000fe2000fffe0ff */
[----:B------:R-:W-:Y:S01]  /*3b40*/  UMOV UR12, 0xfffffffe ;  /* 0xfffffffe000c7882 */ /* 0x000fe20000000000 */
[----:B------:R-:W-:Y:S02]  /*3b50*/  UMOV UR13, 0x7fffbfdf ;  /* 0x7fffbfdf000d7882 */ /* 0x000fe40000000000 */
[----:B------:R-:W-:Y:S01]  /*3b60*/  USHF.R.U32.HI UR4, URZ, 0x4, UR4 ;  /* 0x00000004ff047899 */ /* 0x000fe20008011604 */
[----:B------:R-:W-:Y:S01]  /*3b70*/  UMOV UR7, URZ ;  /* 0x000000ff00077c82 */ /* 0x000fe20008000000 */
[----:B------:R-:W-:Y:S02]  /*3b80*/  UIADD3 UR8, UPT, UPT, UR70, 0xa8, URZ ;  /* 0x000000a846087890 */ /* 0x000fe4000fffe0ff */
[----:B------:R-:W-:Y:S01]  /*3b90*/  USGXT.U32 UR6, UR4, 0xe ;  /* 0x0000000e0406789a */ /* 0x000fe20008000000 */
[----:B------:R-:W-:Y:S01]  /*3ba0*/  UMOV UR14, 0x0 ;  /* 0x00000000000e7882 */ /* 0x000fe20000000000 */
[----:B------:R-:W-:-:S02]  /*3bb0*/  UMOV UR15, 0x8200010 ;  /* 0x08200010000f7882 */ /* 0x000fc40000000000 */
[----:B------:R-:W-:Y:S01]  /*3bc0*/  UIADD3.64 UR12, UPT, UPT, UR6, -UR12, URZ ;  /* 0x8000000c060c7297 */ /* 0x000fe2000fffe0ff */
[----:B------:R-:W-:Y:S01]  /*3bd0*/  UMOV UR4, UR30 ;  /* 0x0000001e00047c82 */ /* 0x000fe20008000000 */
[----:B------:R-:W-:Y:S01]  /*3be0*/  UMOV UR5, URZ ;  /* 0x000000ff00057c82 */ /* 0x000fe20008000000 */
[----:B------:R-:W-:Y:S01]  /*3bf0*/  UMOV UR7, 0x80004020 ;  /* 0x8000402000077882 */ /* 0x000fe20000000000 */
[----:B------:R-:W-:Y:S01]  /*3c00*/  UMOV UR16, 0x0 ;  /* 0x0000000000107882 */ /* 0x000fe20000000000 */
[----:B------:R-:W-:Y:S01]  /*3c10*/  UMOV UR17, 0x8200010 ;  /* 0x0820001000117882 */ /* 0x000fe20000000000 */
[----:B------:R-:W-:Y:S01]  /*3c20*/  UMOV UR4, UR4 ;  /* 0x0000000400047c82 */ /* 0x000fe20008000000 */
[----:B------:R0:W-:Y:S02]  /*3c30*/  UTCHMMA tmem[UR27], gdesc[UR6], tmem[UR70], tmem[UR14], idesc[UR15], UPT ;  /* 0x00ff0e061b0079ea */ /* 0x0001e4000b800046 */
[----:B------:R0:W-:Y:S01]  /*3c40*/  UTCHMMA tmem[UR8], gdesc[UR12], tmem[UR70], tmem[UR16], idesc[UR17], UPT ;  /* 0x00ff100c080079ea */ /* 0x0001e2000b800046 */
[----:B------:R0:W-:Y:S01]  /*3c50*/  UTCBAR [UR4], URZ ;  /* 0x000000ff040073e9 */ /* 0x0001e200080000ff */
[----:B------:R-:W-:Y:S01]  /*3c60*/  NOP ;  /* 0x0000000000007918 */ /* 0x000fe20000000000 */
.L_x_11:
[----:B------:R-:W-:Y:S01]  /*3c70*/  FSEL R77, R77, -INF , P2 ;  /* 0xff8000004d4d7808 */ /* 0x000fe20001000000 */
[----:B0-----:R-:W-:Y:S01]  /*3c80*/  UMOV UR17, URZ ;  /* 0x000000ff00117c82 */ /* 0x001fe20008000000 */
[----:B------:R-:W-:Y:S01]  /*3c90*/  FSEL R142, R144, 1, P2 ;  /* 0x3f800000908e7808 */ /* 0x000fe20001000000 */
[----:B------:R-:W-:Y:S06]  /*3ca0*/  BRA.U !UP1, `(.L_x_12) ;  /* 0x0000001909587547 */ /* 0x000fec000b800000 */
[----:B------:R-:W-:Y:S01]  /*3cb0*/  USHF.R.U32.HI UR16, URZ, 0x4, UR71 ;  /* 0x00000004ff107899 */ /* 0x000fe20008011647 */
[----:B------:R-:W-:Y:S01]  /*3cc0*/  IMAD.SHL.U32 R143, R143, 0x20, RZ ;  /* 0x000000208f8f7824 */ /* 0x000fe200078e00ff */
[----:B------:R-:W-:Y:S01]  /*3cd0*/  USHF.R.U32.HI UR18, URZ, 0x4, UR10 ;  /* 0x00000004ff127899 */ /* 0x000fe2000801160a */
[----:B-1----:R-:W-:Y:S01]  /*3ce0*/  MOV R26, R77 ;  /* 0x0000004d001a7202 */ /* 0x002fe20000000f00 */
[----:B------:R-:W-:Y:S01]  /*3cf0*/  USGXT.U32 UR16, UR16, 0xe ;  /* 0x0000000e1010789a */ /* 0x000fe20008000000 */
[----:B------:R-:W-:Y:S01]  /*3d00*/  IMAD.MOV.U32 R24, RZ, RZ, RZ ;  /* 0x000000ffff187224 */ /* 0x000fe200078e00ff */
[----:B------:R-:W-:Y:S01]  /*3d10*/  USGXT.U32 UR18, UR18, 0xe ;  /* 0x0000000e1212789a */ /* 0x000fe20008000000 */
[----:B------:R-:W-:Y:S01]  /*3d20*/  MOV R145, R143 ;  /* 0x0000008f00917202 */ /* 0x000fe20000000f00 */
[----:B------:R-:W-:Y:S02]  /*3d30*/  UIADD3 UR4, UPT, UPT, UR71, 0xc000, URZ ;  /* 0x0000c00047047890 */ /* 0x000fe4000fffe0ff */
[----:B------:R-:W-:-:S02]  /*3d40*/  UIADD3 UR10, UP2, UPT, UR16, 0x4000080, URZ ;  /* 0x04000080100a7890 */ /* 0x000fc4000ff5e0ff */
[----:B------:R-:W-:Y:S02]  /*3d50*/  USHF.L.U32 UR24, UR9, 0x5, URZ ;  /* 0x0000000509187899 */ /* 0x000fe400080006ff */
[----:B------:R-:W-:Y:S01]  /*3d60*/  UIADD3 UR12, UP1, UPT, UR18, 0x2, URZ ;  /* 0x00000002120c7890 */ /* 0x000fe2000ff3e0ff */
[----:B------:R-:W-:Y:S01]  /*3d70*/  UMOV UR6, URZ ;  /* 0x000000ff00067c82 */ /* 0x000fe20008000000 */
[----:B------:R-:W-:Y:S02]  /*3d80*/  USHF.R.U32.HI UR4, URZ, 0x4, UR4 ;  /* 0x00000004ff047899 */ /* 0x000fe40008011604 */
[----:B------:R-:W-:Y:S01]  /*3d90*/  IMAD.U32 R147, RZ, RZ, UR24 ;  /* 0x00000018ff937e24 */ /* 0x000fe2000f8e00ff */
[----:B------:R-:W-:Y:S01]  /*3da0*/  UMOV UR5, URZ ;  /* 0x000000ff00057c82 */ /* 0x000fe20008000000 */
[----:B------:R-:W-:Y:S02]  /*3db0*/  UIADD3.X UR11, UPT, UPT, UR6, 0x40004040, URZ, UP2, !UPT ;  /* 0x40004040060b7890 */ /* 0x000fe400097fe4ff */
[----:B------:R-:W-:-:S02]  /*3dc0*/  UIADD3.X UR13, UPT, UPT, UR5, 0x40004040, URZ, UP1, !UPT ;  /* 0x40004040050d7890 */ /* 0x000fc40008ffe4ff */
[----:B------:R-:W-:Y:S02]  /*3dd0*/  UIADD3 UR36, UP2, UPT, UR10, 0x100, URZ ;  /* 0x000001000a247890 */ /* 0x000fe4000ff5e0ff */
[----:B------:R-:W-:Y:S02]  /*3de0*/  USGXT.U32 UR4, UR4, 0xe ;  /* 0x0000000e0404789a */ /* 0x000fe40008000000 */
[----:B------:R-:W-:Y:S02]  /*3df0*/  UIADD3 UR34, UP1, UPT, UR10, 0x80, URZ ;  /* 0x000000800a227890 */ /* 0x000fe4000ff3e0ff */
[----:B------:R-:W-:Y:S02]  /*3e00*/  UIADD3 UR38, UP3, UPT, UR10, 0x180, URZ ;  /* 0x000001800a267890 */ /* 0x000fe4000ff7e0ff */
[----:B------:R-:W-:Y:S02]  /*3e10*/  UIADD3 UR40, UP4, UPT, UR10, 0x200, URZ ;  /* 0x000002000a287890 */ /* 0x000fe4000ff9e0ff */
[----:B------:R-:W-:-:S02]  /*3e20*/  UIADD3 UR42, UP5, UPT, UR10, 0x280, URZ ;  /* 0x000002800a2a7890 */ /* 0x000fc4000ffbe0ff */
[----:B------:R-:W-:Y:S01]  /*3e30*/  UIADD3 UR44, UP6, UPT, UR10, 0x300, URZ ;  /* 0x000003000a2c7890 */ /* 0x000fe2000ffde0ff */
[----:B------:R-:W-:Y:S01]  /*3e40*/  UMOV UR14, 0xfffffffe ;  /* 0xfffffffe000e7882 */ /* 0x000fe20000000000 */
[----:B------:R-:W-:Y:S01]  /*3e50*/  UMOV UR15, 0x7fffbfdf ;  /* 0x7fffbfdf000f7882 */ /* 0x000fe20000000000 */
[----:B------:R-:W-:Y:S01]  /*3e60*/  UIADD3.X UR37, UPT, UPT, UR11, URZ, URZ, UP2, !UPT ;  /* 0x000000ff0b257290 */ /* 0x000fe200097fe4ff */
[----:B------:R-:W-:Y:S01]  /*3e70*/  UMOV UR9, 0x1 ;  /* 0x0000000100097882 */ /* 0x000fe20000000000 */
[----:B------:R-:W-:Y:S01]  /*3e80*/  UMOV UR74, URZ ;  /* 0x000000ff004a7c82 */ /* 0x000fe20008000000 */
[----:B------:R-:W0:Y:S01]  /*3e90*/  LDCU UR73, c[0x0][0x3a8] ;  /* 0x00007500ff4977ac */ /* 0x000e220008000800 */
[----:B------:R-:W-:Y:S02]  /*3ea0*/  ULOP3.LUT UR16, UR16, 0x4000000, URZ, 0xfc, !UPT ;  /* 0x0400000010107892 */ /* 0x000fe4000f8efcff */
[----:B------:R-:W-:Y:S02]  /*3eb0*/  UIADD3.64 UR14, UPT, UPT, UR4, -UR14, URZ ;  /* 0x8000000e040e7297 */ /* 0x000fe4000fffe0ff */
[----:B------:R-:W-:-:S02]  /*3ec0*/  UIADD3.X UR35, UPT, UPT, UR11, URZ, URZ, UP1, !UPT ;  /* 0x000000ff0b237290 */ /* 0x000fc40008ffe4ff */
[----:B------:R-:W-:Y:S02]  /*3ed0*/  UIADD3.X UR39, UPT, UPT, UR11, URZ, URZ, UP3, !UPT ;  /* 0x000000ff0b277290 */ /* 0x000fe40009ffe4ff */
[----:B------:R-:W-:Y:S02]  /*3ee0*/  UIADD3.X UR41, UPT, UPT, UR11, URZ, URZ, UP4, !UPT ;  /* 0x000000ff0b297290 */ /* 0x000fe4000a7fe4ff */
[----:B------:R-:W-:Y:S02]  /*3ef0*/  UIADD3.X UR43, UPT, UPT, UR11, URZ, URZ, UP5, !UPT ;  /* 0x000000ff0b2b7290 */ /* 0x000fe4000affe4ff */
[----:B------:R-:W-:Y:S02]  /*3f00*/  UIADD3.X UR45, UPT, UPT, UR11, URZ, URZ, UP6, !UPT ;  /* 0x000000ff0b2d7290 */ /* 0x000fe4000b7fe4ff */
[----:B------:R-:W-:Y:S02]  /*3f10*/  UIADD3.64 UR46, UPT, UPT, UR12, 0x2, URZ ;  /* 0x000000020c2e7897 */ /* 0x000fe4000fffe0ff */
[----:B------:R-:W-:-:S02]  /*3f20*/  UIADD3.64 UR48, UPT, UPT, UR12, 0x4, URZ ;  /* 0x000000040c307897 */ /* 0x000fc4000fffe0ff */
[----:B------:R-:W-:Y:S02]  /*3f30*/  UIADD3.64 UR50, UPT, UPT, UR12, 0xfe, URZ ;  /* 0x000000fe0c327897 */ /* 0x000fe4000fffe0ff */
[----:B------:R-:W-:Y:S02]  /*3f40*/  UIADD3.64 UR52, UPT, UPT, UR12, 0x100, URZ ;  /* 0x000001000c347897 */ /* 0x000fe4000fffe0ff */
[----:B------:R-:W-:Y:S02]  /*3f50*/  UIADD3.64 UR54, UPT, UPT, UR12, 0x102, URZ ;  /* 0x000001020c367897 */ /* 0x000fe4000fffe0ff */
[----:B------:R-:W-:Y:S02]  /*3f60*/  UIADD3.64 UR56, UPT, UPT, UR12, 0x104, URZ ;  /* 0x000001040c387897 */ /* 0x000fe4000fffe0ff */
[----:B------:R-:W-:Y:S01]  /*3f70*/  UISETP.NE.U32.AND UP2, UPT, UR19, URZ, UPT ;  /* 0x000000ff1300728c */ /* 0x000fe2000bf45070 */
[----:B0-----:R-:W-:-:S10]  /*3f80*/  UMOV UR8, URZ ;  /* 0x000000ff00087c82 */ /* 0x001fd40008000000 */
.L_x_17:
[----:B------:R-:W-:-:S04]  /*3f90*/  IMAD.WIDE R4, R145, 0x2, R140 ;  /* 0x0000000291047825 */ /* 0x000fc800078e028c */
[C---:B------:R-:W-:Y:S01]  /*3fa0*/  IMAD.WIDE R8, R145.reuse, 0x2, R132 ;  /* 0x0000000291087825 */ /* 0x040fe200078e0284 */
[----:B0-----:R0:W2:Y:S03]  /*3fb0*/  LDG.E.U16 R28, desc[UR32][R4.64] ;  /* 0x00000020041c7981 */ /* 0x0010a6000c1e1500 */
[C---:B------:R-:W-:Y:S01]  /*3fc0*/  IMAD.WIDE R12, R145.reuse, 0x2, R124 ;  /* 0x00000002910c7825 */ /* 0x040fe200078e027c */
[----:B------:R1:W3:Y:S03]  /*3fd0*/  LDG.E.U16 R30, desc[UR32][R8.64] ;  /* 0x00000020081e7981 */ /* 0x0002e6000c1e1500 */
[C---:B------:R-:W-:Y:S01]  /*3fe0*/  IMAD.WIDE R6, R145.reuse, 0x2, R138 ;  /* 0x0000000291067825 */ /* 0x040fe200078e028a */
[----:B------:R-:W4:Y:S03]  /*3ff0*/  LDG.E.U16 R32, desc[UR32][R12.64] ;  /* 0x000000200c207981 */ /* 0x000f26000c1e1500 */
[C---:B------:R-:W-:Y:S01]  /*4000*/  IMAD.WIDE R10, R145.reuse, 0x2, R130 ;  /* 0x00000002910a7825 */ /* 0x040fe200078e0282 */
[----:B------:R5:W4:Y:S03]  /*4010*/  LDG.E.U16 R25, desc[UR32][R6.64] ;  /* 0x0000002006197981 */ /* 0x000b26000c1e1500 */
[C---:B------:R-:W-:Y:S01]  /*4020*/  IMAD.WIDE R14, R145.reuse, 0x2, R122 ;  /* 0x00000002910e7825 */ /* 0x040fe200078e027a */
[----:B------:R0:W4:Y:S03]  /*4030*/  LDG.E.U16 R27, desc[UR32][R10.64] ;  /* 0x000000200a1b7981 */ /* 0x000126000c1e1500 */
[C---:B------:R-:W-:Y:S01]  /*4040*/  IMAD.WIDE R18, R145.reuse, 0x2, R116 ;  /* 0x0000000291127825 */ /* 0x040fe200078e0274 */
[----:B------:R1:W4:Y:S03]  /*4050*/  LDG.E.U16 R29, desc[UR32][R14.64] ;  /* 0x000000200e1d7981 */ /* 0x000326000c1e1500 */
[----:B------:R-:W-:-:S02]  /*4060*/  IMAD.WIDE R20, R145, 0x2, R114 ;  /* 0x0000000291147825 */ /* 0x000fc400078e0272 */
[----:B------:R-:W4:Y:S02]  /*4070*/  LDG.E.U16 R18, desc[UR32][R18.64] ;  /* 0x0000002012127981 */ /* 0x000f24000c1e1500 */
[C---:B0-----:R-:W-:Y:S02]  /*4080*/  IMAD.WIDE R4, R145.reuse, 0x2, R136 ;  /* 0x0000000291047825 */ /* 0x041fe400078e0288 */
[----:B------:R-:W4:Y:S02]  /*4090*/  LDG.E.U16 R21, desc[UR32][R20.64] ;  /* 0x0000002014157981 */ /* 0x000f24000c1e1500 */
[C---:B-1----:R-:W-:Y:S02]  /*40a0*/  IMAD.WIDE R8, R145.reuse, 0x2, R128 ;  /* 0x0000000291087825 */ /* 0x042fe400078e0280 */
[----:B------:R-:W4:Y:S02]  /*40b0*/  LDG.E.U16 R4, desc[UR32][R4.64] ;  /* 0x0000002004047981 */ /* 0x000f24000c1e1500 */
[----:B------:R-:W-:-:S02]  /*40c0*/  IMAD.WIDE R16, R145, 0x2, R120 ;  /* 0x0000000291107825 */ /* 0x000fc400078e0278 */
[----:B------:R-:W4:Y:S02]  /*40d0*/  LDG.E.U16 R8, desc[UR32][R8.64] ;  /* 0x0000002008087981 */ /* 0x000f24000c1e1500 */
[C---:B------:R-:W-:Y:S02]  /*40e0*/  IMAD.WIDE R22, R145.reuse, 0x2, R112 ;  /* 0x0000000291167825 */ /* 0x040fe400078e0270 */
[----:B------:R-:W4:Y:S02]  /*40f0*/  LDG.E.U16 R16, desc[UR32][R16.64] ;  /* 0x0000002010107981 */ /* 0x000f24000c1e1500 */
[C---:B-----5:R-:W-:Y:S02]  /*4100*/  IMAD.WIDE R6, R145.reuse, 0x2, R134 ;  /* 0x0000000291067825 */ /* 0x060fe400078e0286 */
[----:B------:R-:W5:Y:S02]  /*4110*/  LDG.E.U16 R22, desc[UR32][R22.64] ;  /* 0x0000002016167981 */ /* 0x000f64000c1e1500 */
[----:B------:R-:W-:-:S02]  /*4120*/  IMAD.WIDE R10, R145, 0x2, R126 ;  /* 0x00000002910a7825 */ /* 0x000fc400078e027e */
[----:B------:R-:W5:Y:S02]  /*4130*/  LDG.E.U16 R7, desc[UR32][R6.64] ;  /* 0x0000002006077981 */ /* 0x000f64000c1e1500 */
[C---:B------:R-:W-:Y:S02]  /*4140*/  IMAD.WIDE R12, R145.reuse, 0x2, R118 ;  /* 0x00000002910c7825 */ /* 0x040fe400078e0276 */
[----:B------:R-:W5:Y:S02]  /*4150*/  LDG.E.U16 R11, desc[UR32][R10.64] ;  /* 0x000000200a0b7981 */ /* 0x000f64000c1e1500 */
[----:B------:R-:W-:Y:S02]  /*4160*/  IMAD.WIDE R14, R145, 0x2, R110 ;  /* 0x00000002910e7825 */ /* 0x000fe400078e026e */
[----:B------:R-:W5:Y:S04]  /*4170*/  LDG.E.U16 R13, desc[UR32][R12.64] ;  /* 0x000000200c0d7981 */ /* 0x000f68000c1e1500 */
[----:B------:R-:W5:Y:S01]  /*4180*/  LDG.E.U16 R15, desc[UR32][R14.64] ;  /* 0x000000200e0f7981 */ /* 0x000f62000c1e1500 */
[----:B------:R-:W-:-:S02]  /*4190*/  UMOV UR6, 0x1 ;  /* 0x0000000100067882 */ /* 0x000fc40000000000 */
[----:B------:R-:W-:-:S04]  /*41a0*/  @!UP0 UIADD3 UR6, UPT, UPT, -UR6, 0x100000, URZ ;  /* 0x0010000006068890 */ /* 0x000fc8000fffe1ff */
[----:B------:R-:W-:Y:S02]  /*41b0*/  @!UP0 USHF.L.U32 UR7, UR6, 0xb, URZ ;  /* 0x0000000b06078899 */ /* 0x000fe400080006ff */
[----:B------:R-:W-:Y:S01]  /*41c0*/  @!UP0 USHF.L.U32 UR6, UR6, 0x1, URZ ;  /* 0x0000000106068899 */ /* 0x000fe200080006ff */
[----:B------:R-:W-:Y:S01]  /*41d0*/  VOTEU.ALL UP1, P1 ;  /* 0x0000000000ff7886 */ /* 0x000fe20000820000 */
        /* <DEDUP_REMOVED lines=11> */
[----:B-----5:R0:W-:Y:S04]  /*4290*/  STS.U16 [R73+UR71+0xae00], R22 ;  /* 0x00ae001649007988 */ /* 0x0201e80008000447 */
[----:B------:R0:W-:Y:S04]  /*42a0*/  STS.U16 [R72+UR71+0xa300], R7 ;  /* 0x00a3000748007988 */ /* 0x0001e80008000447 */
[----:B------:R0:W-:Y:S04]  /*42b0*/  STS.U16 [R72+UR71+0xa700], R11 ;  /* 0x00a7000b48007988 */ /* 0x0001e80008000447 */
[----:B------:R0:W-:Y:S04]  /*42c0*/  STS.U16 [R72+UR71+0xab00], R13 ;  /* 0x00ab000d48007988 */ /* 0x0001e80008000447 */
[----:B------:R0:W-:Y:S01]  /*42d0*/  STS.U16 [R72+UR71+0xaf00], R15 ;  /* 0x00af000f48007988 */ /* 0x0001e20008000447 */
[----:B------:R1:W-:Y:S06]  /*42e0*/  MEMBAR.ALL.CTA ;  /* 0x0000000000007992 */ /* 0x0003ec0000008000 */
[----:B-1----:R-:W-:Y:S04]  /*42f0*/  FENCE.VIEW.ASYNC.S ;  /* 0x00000000000073c6 */ /* 0x002fe80000000000 */
[----:B------:R-:W1:Y:S02]  /*4300*/  FENCE.VIEW.ASYNC.S ;  /* 0x00000000000073c6 */ /* 0x000e640000000000 */
[----:B-1----:R0:W1:Y:S02]  /*4310*/  @!UP1 SYNCS.EXCH.64 URZ, [UR71+0xe010], UR6 ;  /* 0x00e0100647ff95b2 */ /* 0x0020640008000100 */
[----:B-1----:R-:W-:Y:S06]  /*4320*/  BAR.SYNC.DEFER_BLOCKING 0x0 ;  /* 0x0000000000007b1d */ /* 0x002fec0000010000 */
[----:B0-----:R-:W-:Y:S05]  /*4330*/  BRA.U UP2, `(.L_x_13) ;  /* 0x00000001027c7547 */ /* 0x001fea000b800000 */
[----:B------:R-:W-:Y:S01]  /*4340*/  UMOV UR17, 0x40004040 ;  /* 0x4000404000117882 */ /* 0x000fe20000000000 */
[----:B------:R-:W-:Y:S01]  /*4350*/  UMOV UR19, 0x40004040 ;  /* 0x4000404000137882 */ /* 0x000fe20000000000 */
[----:B------:R-:W-:Y:S01]  /*4360*/  UMOV UR20, 0x0 ;  /* 0x0000000000147882 */ /* 0x000fe20000000000 */
[----:B------:R-:W-:Y:S01]  /*4370*/  UMOV UR21, 0x8088010 ;  /* 0x0808801000157882 */ /* 0x000fe20000000000 */
[----:B------:R-:W-:Y:S01]  /*4380*/  UIADD3 UR6, UPT, UPT, UR71, 0xe010, URZ ;  /* 0x0000e01047067890 */ /* 0x000fe2000fffe0ff */
[----:B------:R0:W-:Y:S01]  /*4390*/  UTCHMMA gdesc[UR16], gdesc[UR18], tmem[UR29], tmem[UR20], idesc[UR21], !UPT ;  /* 0x00ff1412100075ea */ /* 0x0001e2000f80001d */
[----:B------:R-:W-:Y:S01]  /*43a0*/  UMOV UR22, 0x0 ;  /* 0x0000000000167882 */ /* 0x000fe20000000000 */
[----:B------:R-:W-:Y:S01]  /*43b0*/  UMOV UR23, 0x8088010 ;  /* 0x0808801000177882 */ /* 0x000fe20000000000 */
[----:B------:R-:W-:Y:S01]  /*43c0*/  UMOV UR58, 0x0 ;  /* 0x00000000003a7882 */ /* 0x000fe20000000000 */
[----:B------:R-:W-:Y:S01]  /*43d0*/  UMOV UR59, 0x8088010 ;  /* 0x08088010003b7882 */ /* 0x000fe20000000000 */
        /* <DEDUP_REMOVED lines=11> */
[----:B------:R-:W-:Y:S01]  /*4490*/  UMOV UR7, URZ ;  /* 0x000000ff00077c82 */ /* 0x000fe20008000000 */
[----:B------:R0:W-:Y:S01]  /*44a0*/  UTCHMMA gdesc[UR38], gdesc[UR50], tmem[UR29], tmem[UR62], idesc[UR63], UPT ;  /* 0x00ff3e32260075ea */ /* 0x0001e2000b80001d */
[----:B------:R-:W-:Y:S01]  /*44b0*/  UMOV UR68, 0x0 ;  /* 0x0000000000447882 */ /* 0x000fe20000000000 */
[----:B------:R-:W-:Y:S01]  /*44c0*/  UMOV UR69, 0x8088010 ;  /* 0x0808801000457882 */ /* 0x000fe20000000000 */
[----:B------:R0:W-:Y:S01]  /*44d0*/  UTCHMMA gdesc[UR40], gdesc[UR52], tmem[UR29], tmem[UR64], idesc[UR65], UPT ;  /* 0x00ff4034280075ea */ /* 0x0001e2000b80001d */
[----:B------:R-:W-:Y:S01]  /*44e0*/  UMOV UR6, UR6 ;  /* 0x0000000600067c82 */ /* 0x000fe20008000000 */
[----:B------:R0:W-:Y:S01]  /*44f0*/  UTCHMMA gdesc[UR42], gdesc[UR54], tmem[UR29], tmem[UR66], idesc[UR67], UPT ;  /* 0x00ff42362a0075ea */ /* 0x0001e2000b80001d */
[----:B------:R0:W-:Y:S01]  /*4500*/  UTCHMMA gdesc[UR44], gdesc[UR56], tmem[UR29], tmem[UR68], idesc[UR69], UPT ;  /* 0x00ff44382c0075ea */ /* 0x0001e2000b80001d */
[----:B------:R0:W-:Y:S01]  /*4510*/  UTCBAR [UR6], URZ ;  /* 0x000000ff060073e9 */ /* 0x0001e200080000ff */
[----:B------:R-:W-:Y:S01]  /*4520*/  NOP ;  /* 0x0000000000007918 */ /* 0x000fe20000000000 */
.L_x_13:
[----:B------:R-:W1:Y:S02]  /*4530*/  SYNCS.PHASECHK.TRANS64.TRYWAIT P2, [UR71+0xe010], RZ ;  /* 0x00e010ffff0075a7 */ /* 0x000e640008041147 */
[----:B-1----:R-:W-:Y:S05]  /*4540*/  @!P2 BRA `(.L_x_14) ;  /* 0x00000038008ca947 */ /* 0x002fea0003800000 */
.L_x_23:
[----:B------:R-:W-:Y:S01]  /*4550*/  BAR.SYNC.DEFER_BLOCKING 0x0 ;  /* 0x0000000000007b1d */ /* 0x000fe20000010000 */
[----:B------:R-:W-:-:S05]  /*4560*/  SHF.L.U32 R24, R24, 0x1f, RZ ;  /* 0x0000001f18187819 */ /* 0x000fca00000006ff */
[----:B------:R-:W-:Y:S01]  /*4570*/  LDTM.16dp32bit_t0_t15.x16 R4, tmem[UR28] ;  /* 0x0000001c000479ee */ /* 0x000fe20008a00000 */
[----:B------:R-:W1:Y:S01]  /*4580*/  LDTM.16dp32bit_t16_t31.x16 R4, tmem[UR28+0x10] ;  /* 0x0000101c000479ee */ /* 0x000e620008a20000 */
[----:B------:R-:W2:Y:S01]  /*4590*/  @!P1 SYNCS.CCTL.IV [UR71+0xe010] ;  /* 0x00e01000ff0099b1 */ /* 0x000ea20008000047 */
[----:B------:R-:W-:Y:S01]  /*45a0*/  NOP ;  /* 0x0000000000007918 */ /* 0x000fe20000000000 */
[----:B-1----:R-:W-:Y:S01]  /*45b0*/  FMUL R20, R4, UR73 ;  /* 0x0000004904147c20 */ /* 0x002fe20008400000 */
[----:B------:R-:W-:Y:S01]  /*45c0*/  FMUL R21, R5, UR73 ;  /* 0x0000004905157c20 */ /* 0x000fe20008400000 */
[----:B------:R-:W-:Y:S01]  /*45d0*/  FMUL R22, R6, UR73 ;  /* 0x0000004906167c20 */ /* 0x000fe20008400000 */
[----:B------:R-:W-:Y:S01]  /*45e0*/  FMUL R23, R7, UR73 ;  /* 0x0000004907177c20 */ /* 0x000fe20008400000 */
[----:B------:R-:W-:-:S03]  /*45f0*/  FMUL R28, R8, UR73 ;  /* 0x00000049081c7c20 */ /* 0x000fc60008400000 */
[----:B------:R-:W-:Y:S01]  /*4600*/  FMNMX3 R22, R20, R21, R22, !PT ;  /* 0x0000001514167276 */ /* 0x000fe20007800016 */
[----:B------:R-:W-:Y:S01]  /*4610*/  FMUL R20, R9, UR73 ;  /* 0x0000004909147c20 */ /* 0x000fe20008400000 */
[----:B------:R-:W-:Y:S02]  /*4620*/  FMUL R21, R10, UR73 ;  /* 0x000000490a157c20 */ /* 0x000fe40008400000 */
[----:B------:R-:W-:Y:S01]  /*4630*/  FMNMX3 R28, R22, R23, R28, !PT ;  /* 0x00000017161c7276 */ /* 0x000fe2000780001c */
[----:B------:R-:W-:Y:S01]  /*4640*/  FMUL R22, R11, UR73 ;  /* 0x000000490b167c20 */ /* 0x000fe20008400000 */
[----:B------:R-:W-:Y:S02]  /*4650*/  FMUL R23, R12, UR73 ;  /* 0x000000490c177c20 */ /* 0x000fe40008400000 */
[----:B------:R-:W-:Y:S01]  /*4660*/  FMNMX3 R28, R28, R20, R21, !PT ;  /* 0x000000141c1c7276 */ /* 0x000fe20007800015 */
[----:B------:R-:W-:Y:S01]  /*4670*/  FMUL R20, R13, UR73 ;  /* 0x000000490d147c20 */ /* 0x000fe20008400000 */
[----:B------:R-:W-:-:S02]  /*4680*/  FMUL R21, R14, UR73 ;  /* 0x000000490e157c20 */ /* 0x000fc40008400000 */
[----:B------:R-:W-:Y:S01]  /*4690*/  FMNMX3 R28, R28, R22, R23, !PT ;  /* 0x000000161c1c7276 */ /* 0x000fe20007800017 */
[----:B------:R-:W-:Y:S01]  /*46a0*/  FMUL R22, R15, UR73 ;  /* 0x000000490f167c20 */ /* 0x000fe20008400000 */
[----:B------:R-:W-:Y:S02]  /*46b0*/  FMUL R23, R16, UR73 ;  /* 0x0000004910177c20 */ /* 0x000fe40008400000 */
[----:B------:R-:W-:Y:S01]  /*46c0*/  FMNMX3 R28, R28, R20, R21, !PT ;  /* 0x000000141c1c7276 */ /* 0x000fe20007800015 */
[----:B------:R-:W-:Y:S01]  /*46d0*/  FMUL R20, R17, UR73 ;  /* 0x0000004911147c20 */ /* 0x000fe20008400000 */
[----:B------:R-:W-:Y:S02]  /*46e0*/  FMUL R21, R18, UR73 ;  /* 0x0000004912157c20 */ /* 0x000fe40008400000 */
[----:B------:R-:W-:Y:S01]  /*46f0*/  FMNMX3 R23, R28, R22, R23, !PT ;  /* 0x000000161c177276 */ /* 0x000fe20007800017 */
[----:B------:R-:W-:-:S03]  /*4700*/  FMUL R22, R19, UR73 ;  /* 0x0000004913167c20 */ /* 0x000fc60008400000 */
[----:B------:R-:W-:-:S04]  /*4710*/  FMNMX3 R21, R23, R20, R21, !PT ;  /* 0x0000001417157276 */ /* 0x000fc80007800015 */
[----:B------:R-:W-:-:S05]  /*4720*/  FMNMX R21, R22, R21, !PT ;  /* 0x0000001516157209 */ /* 0x000fca0007800000 */
[----:B------:R-:W1:Y:S02]  /*4730*/  SHFL.BFLY PT, R77, R21, 0x10, 0x1f ;  /* 0x0e001f00154d7f89 */ /* 0x000e6400000e0000 */
[----:B-1----:R-:W-:-:S05]  /*4740*/  FMNMX3 R77, R21, R77, R26, !PT ;  /* 0x0000004d154d7276 */ /* 0x002fca000780001a */
        /* <DEDUP_REMOVED lines=8> */
[----:B------:R1:W-:Y:S01]  /*47d0*/  MUFU.EX2 R28, R4 ;  /* 0x00000004001c7308 */ /* 0x0003e20000000800 */
[--C-:B------:R-:W-:Y:S01]  /*47e0*/  FFMA R8, R8, UR73, -R77.reuse ;  /* 0x0000004908087c23 */ /* 0x100fe2000800084d */
[--C-:B------:R-:W-:Y:S01]  /*47f0*/  FFMA R9, R9, UR73, -R77.reuse ;  /* 0x0000004909097c23 */ /* 0x100fe2000800084d */
[--C-:B------:R-:W-:Y:S01]  /*4800*/  FFMA R10, R10, UR73, -R77.reuse ;  /* 0x000000490a0a7c23 */ /* 0x100fe2000800084d */
[--C-:B------:R-:W-:Y:S01]  /*4810*/  FFMA R11, R11, UR73, -R77.reuse ;  /* 0x000000490b0b7c23 */ /* 0x100fe2000800084d */
[----:B------:R-:W-:Y:S01]  /*4820*/  FMUL R8, R8, 1.4426950216293334961 ;  /* 0x3fb8aa3b08087820 */ /* 0x000fe20000400000 */
[----:B------:R-:W-:Y:S01]  /*4830*/  FMUL R9, R9, 1.4426950216293334961 ;  /* 0x3fb8aa3b09097820 */ /* 0x000fe20000400000 */
[----:B------:R-:W-:Y:S01]  /*4840*/  FMUL R10, R10, 1.4426950216293334961 ;  /* 0x3fb8aa3b0a0a7820 */ /* 0x000fe20000400000 */
[----:B------:R-:W3:Y:S01]  /*4850*/  MUFU.EX2 R41, R5 ;  /* 0x0000000500297308 */ /* 0x000ee20000000800 */
[----:B-1----:R-:W-:Y:S01]  /*4860*/  FADD R4, -R77, R26 ;  /* 0x0000001a4d047221 */ /* 0x002fe20000000100 */
[----:B------:R-:W-:Y:S01]  /*4870*/  FMUL R11, R11, 1.4426950216293334961 ;  /* 0x3fb8aa3b0b0b7820 */ /* 0x000fe20000400000 */
[--C-:B------:R-:W-:Y:S01]  /*4880*/  FFMA R12, R12, UR73, -R77.reuse ;  /* 0x000000490c0c7c23 */ /* 0x100fe2000800084d */
[--C-:B------:R-:W-:Y:S01]  /*4890*/  FFMA R13, R13, UR73, -R77.reuse ;  /* 0x000000490d0d7c23 */ /* 0x100fe2000800084d */
[----:B------:R-:W-:Y:S01]  /*48a0*/  FMUL R4, R4, 1.4426950216293334961 ;  /* 0x3fb8aa3b04047820 */ /* 0x000fe20000400000 */
[--C-:B------:R-:W-:Y:S01]  /*48b0*/  FFMA R14, R14, UR73, -R77.reuse ;  /* 0x000000490e0e7c23 */ /* 0x100fe2000800084d */
[----:B------:R-:W-:Y:S01]  /*48c0*/  FMUL R12, R12, 1.4426950216293334961 ;  /* 0x3fb8aa3b0c0c7820 */ /* 0x000fe20000400000 */
[----:B------:R-:W1:Y:S01]  /*48d0*/  MUFU.EX2 R30, R6 ;  /* 0x00000006001e7308 */ /* 0x000e620000000800 */
[----:B------:R-:W-:Y:S01]  /*48e0*/  FMUL R13, R13, 1.4426950216293334961 ;  /* 0x3fb8aa3b0d0d7820 */ /* 0x000fe20000400000 */
[----:B------:R-:W-:Y:S01]  /*48f0*/  FMUL R14, R14, 1.4426950216293334961 ;  /* 0x3fb8aa3b0e0e7820 */ /* 0x000fe20000400000 */
[--C-:B------:R-:W-:Y:S01]  /*4900*/  FFMA R15, R15, UR73, -R77.reuse ;  /* 0x000000490f0f7c23 */ /* 0x100fe2000800084d */
[--C-:B------:R-:W-:Y:S01]  /*4910*/  FFMA R16, R16, UR73, -R77.reuse ;  /* 0x0000004910107c23 */ /* 0x100fe2000800084d */
[--C-:B------:R-:W-:Y:S01]  /*4920*/  FFMA R17, R17, UR73, -R77.reuse ;  /* 0x0000004911117c23 */ /* 0x100fe2000800084d */
[----:B------:R-:W-:Y:S01]  /*4930*/  FFMA R18, R18, UR73, -R77 ;  /* 0x0000004912127c23 */ /* 0x000fe2000800084d */
[----:B------:R-:W-:Y:S01]  /*4940*/  FMUL R15, R15, 1.4426950216293334961 ;  /* 0x3fb8aa3b0f0f7820 */ /* 0x000fe20000400000 */
[----:B------:R-:W2:Y:S01]  /*4950*/  MUFU.EX2 R149, R4 ;  /* 0x0000000400957308 */ /* 0x000ea20000000800 */
[----:B---3--:R-:W-:Y:S01]  /*4960*/  FADD R5, R28, R41 ;  /* 0x000000291c057221 */ /* 0x008fe20000000000 */
[----:B------:R-:W-:Y:S01]  /*4970*/  FMUL R16, R16, 1.4426950216293334961 ;  /* 0x3fb8aa3b10107820 */ /* 0x000fe20000400000 */
[----:B------:R-:W-:Y:S01]  /*4980*/  FMUL R17, R17, 1.4426950216293334961 ;  /* 0x3fb8aa3b11117820 */ /* 0x000fe20000400000 */
[----:B------:R-:W-:Y:S01]  /*4990*/  FMUL R18, R18, 1.4426950216293334961 ;  /* 0x3fb8aa3b12127820 */ /* 0x000fe20000400000 */
[----:B------:R-:W-:-:S03]  /*49a0*/  FFMA R19, R19, UR73, -R77 ;  /* 0x0000004913137c23 */ /* 0x000fc6000800084d */
[----:B------:R3:W4:Y:S01]  /*49b0*/  MUFU.EX2 R32, R7 ;  /* 0x0000000700207308 */ /* 0x0007220000000800 */
[----:B-1----:R-:W-:Y:S01]  /*49c0*/  FADD R5, R30, R5 ;  /* 0x000000051e057221 */ /* 0x002fe20000000000 */
[----:B------:R-:W-:-:S06]  /*49d0*/  FMUL R19, R19, 1.4426950216293334961 ;  /* 0x3fb8aa3b13137820 */ /* 0x000fcc0000400000 */
[----:B------:R-:W1:Y:S01]  /*49e0*/  MUFU.EX2 R34, R8 ;  /* 0x0000000800227308 */ /* 0x000e620000000800 */
[----:B--2---:R2:W-:Y:S01]  /*49f0*/  STSM.16.M88 [R2+0xa000], R149 ;  /* 0x00a0009502007844 */ /* 0x0045e20000000000 */
[----:B---3--:R-:W-:Y:S01]  /*4a00*/  IMAD.WIDE R6, R147, 0x2, R106 ;  /* 0x0000000293067825 */ /* 0x008fe200078e026a */
[----:B------:R-:W-:Y:S03]  /*4a10*/  BAR.SYNC.DEFER_BLOCKING 0x0 ;  /* 0x0000000000007b1d */ /* 0x000fe60000010000 */
[----:B----4-:R-:W-:-:S03]  /*4a20*/  FADD R5, R32, R5 ;  /* 0x0000000520057221 */ /* 0x010fc60000000000 */
[----:B------:R-:W3:Y:S01]  /*4a30*/  MUFU.EX2 R36, R9 ;  /* 0x0000000900247308 */ /* 0x000ee20000000800 */
[----:B-1----:R-:W-:-:S07]  /*4a40*/  FADD R5, R34, R5 ;  /* 0x0000000522057221 */ /* 0x002fce0000000000 */
[----:B------:R-:W1:Y:S08]  /*4a50*/  MUFU.EX2 R38, R10 ;  /* 0x0000000a00267308 */ /* 0x000e700000000800 */
[----:B------:R-:W4:Y:S01]  /*4a60*/  MUFU.EX2 R40, R11 ;  /* 0x0000000b00287308 */ /* 0x000f220000000800 */
[----:B---3--:R-:W-:Y:S01]  /*4a70*/  FADD R5, R36, R5 ;  /* 0x0000000524057221 */ /* 0x008fe20000000000 */
[----:B------:R2:W3:Y:S01]  /*4a80*/  LDSM.16.M88 R146, [R71+UR71+0xa000] ;  /* 0x00a000474792783b */ /* 0x0004e20008000000 */
[----:B------:R-:W5:Y:S05]  /*4a90*/  SYNCS.PHASECHK.TRANS64.TRYWAIT P2, [UR30], R24 ;  /* 0x00000018ff0075a7 */ /* 0x000f6a000804111e */
[----:B------:R-:W0:Y:S01]  /*4aa0*/  MUFU.EX2 R42, R12 ;  /* 0x0000000c002a7308 */ /* 0x000e220000000800 */
[----:B-1----:R-:W-:-:S07]  /*4ab0*/  FADD R5, R38, R5 ;  /* 0x0000000526057221 */ /* 0x002fce0000000000 */
[----:B------:R-:W1:Y:S01]  /*4ac0*/  MUFU.EX2 R43, R13 ;  /* 0x0000000d002b7308 */ /* 0x000e620000000800 */
[----:B----4-:R-:W-:-:S07]  /*4ad0*/  FADD R5, R40, R5 ;  /* 0x0000000528057221 */ /* 0x010fce0000000000 */
[----:B------:R-:W4:Y:S01]  /*4ae0*/  MUFU.EX2 R44, R14 ;  /* 0x0000000e002c7308 */ /* 0x000f220000000800 */
[----:B0-----:R-:W-:-:S07]  /*4af0*/  FADD R5, R42, R5 ;  /* 0x000000052a057221 */ /* 0x001fce0000000000 */
        /* <DEDUP_REMOVED lines=9> */
[----:B----4-:R-:W-:-:S04]  /*4b90*/  FADD R5, R47, R5 ;  /* 0x000000052f057221 */ /* 0x010fc80000000000 */
[----:B0-----:R-:W-:-:S04]  /*4ba0*/  FADD R5, R48, R5 ;  /* 0x0000000530057221 */ /* 0x001fc80000000000 */
[----:B-1----:R-:W-:Y:S01]  /*4bb0*/  FADD R144, R49, R5 ;  /* 0x0000000531907221 */ /* 0x002fe20000000000 */
[----:B------:R-:W-:-:S04]  /*4bc0*/  IMAD.WIDE R4, R147, 0x2, R108 ;  /* 0x0000000293047825 */ /* 0x000fc800078e026c */
[----:B------:R2:W0:Y:S01]  /*4bd0*/  SHFL.BFLY PT, R151, R144, 0x10, 0x1f ;  /* 0x0e001f0090977f89 */ /* 0x00042200000e0000 */
[----:B---3-5:R-:W-:Y:S05]  /*4be0*/  @!P2 BRA `(.L_x_15) ;  /* 0x0000003000f0a947 */ /* 0x028fea0003800000 */
.L_x_24:
[C---:B------:R-:W-:Y:S01]  /*4bf0*/  IMAD.WIDE R10, R147.reuse, 0x2, R102 ;  /* 0x00000002930a7825 */ /* 0x040fe200078e0266 */
[----:B------:R1:W3:Y:S03]  /*4c00*/  LDG.E.U16 R29, desc[UR32][R4.64] ;  /* 0x00000020041d7981 */ /* 0x0002e6000c1e1500 */
[C---:B------:R-:W-:Y:S01]  /*4c10*/  IMAD.WIDE R12, R147.reuse, 0x2, R100 ;  /* 0x00000002930c7825 */ /* 0x040fe200078e0264 */
[----:B------:R4:W5:Y:S03]  /*4c20*/  LDG.E.U16 R35, desc[UR32][R10.64] ;  /* 0x000000200a237981 */ /* 0x000966000c1e1500 */
[C---:B------:R-:W-:Y:S01]  /*4c30*/  IMAD.WIDE R14, R147.reuse, 0x2, R98 ;  /* 0x00000002930e7825 */ /* 0x040fe200078e0262 */
[----:B------:R2:W5:Y:S03]  /*4c40*/  LDG.E.U16 R37, desc[UR32][R12.64] ;  /* 0x000000200c257981 */ /* 0x000566000c1e1500 */
[C---:B------:R-:W-:Y:S01]  /*4c50*/  IMAD.WIDE R16, R147.reuse, 0x2, R96 ;  /* 0x0000000293107825 */ /* 0x040fe200078e0260 */
[----:B------:R0:W5:Y:S03]  /*4c60*/  LDG.E.U16 R39, desc[UR32][R14.64] ;  /* 0x000000200e277981 */ /* 0x000166000c1e1500 */
[C---:B------:R-:W-:Y:S01]  /*4c70*/  IMAD.WIDE R18, R147.reuse, 0x2, R94 ;  /* 0x0000000293127825 */ /* 0x040fe200078e025e */
[----:B------:R-:W5:Y:S03]  /*4c80*/  LDG.E.U16 R31, desc[UR32][R6.64] ;  /* 0x00000020061f7981 */ /* 0x000f66000c1e1500 */
[C---:B------:R-:W-:Y:S01]  /*4c90*/  IMAD.WIDE R8, R147.reuse, 0x2, R104 ;  /* 0x0000000293087825 */ /* 0x040fe200078e0268 */
[----:B------:R-:W5:Y:S03]  /*4ca0*/  LDG.E.U16 R17, desc[UR32][R16.64] ;  /* 0x0000002010117981 */ /* 0x000f66000c1e1500 */
[C---:B-1----:R-:W-:Y:S01]  /*4cb0*/  IMAD.WIDE R4, R147.reuse, 0x2, R92 ;  /* 0x0000000293047825 */ /* 0x042fe200078e025c */
[----:B------:R-:W5:Y:S03]  /*4cc0*/  LDG.E.U16 R33, desc[UR32][R8.64] ;  /* 0x0000002008217981 */ /* 0x000f66000c1e1500 */
[C---:B------:R-:W-:Y:S01]  /*4cd0*/  IMAD.WIDE R20, R147.reuse, 0x2, R90 ;  /* 0x0000000293147825 */ /* 0x040fe200078e025a */
[----:B------:R-:W5:Y:S03]  /*4ce0*/  LDG.E.U16 R19, desc[UR32][R18.64] ;  /* 0x0000002012137981 */ /* 0x000f66000c1e1500 */
[C---:B------:R-:W-:Y:S01]  /*4cf0*/  IMAD.WIDE R22, R147.reuse, 0x2, R88 ;  /* 0x0000000293167825 */ /* 0x040fe200078e0258 */
[----:B------:R1:W5:Y:S03]  /*4d00*/  LDG.E.U16 R153, desc[UR32][R4.64] ;  /* 0x0000002004997981 */ /* 0x000366000c1e1500 */
[C---:B----4-:R-:W-:Y:S01]  /*4d10*/  IMAD.WIDE R10, R147.reuse, 0x2, R86 ;  /* 0x00000002930a7825 */ /* 0x050fe200078e0256 */
[----:B------:R-:W4:Y:S03]  /*4d20*/  LDG.E.U16 R155, desc[UR32][R20.64] ;  /* 0x00000020149b7981 */ /* 0x000f26000c1e1500 */
[C---:B--2---:R-:W-:Y:S01]  /*4d30*/  IMAD.WIDE R12, R147.reuse, 0x2, R84 ;  /* 0x00000002930c7825 */ /* 0x044fe200078e0254 */
[----:B------:R-:W2:Y:S03]  /*4d40*/  LDG.E.U16 R157, desc[UR32][R22.64] ;  /* 0x00000020169d7981 */ /* 0x000ea6000c1e1500 */
[C---:B0-----:R-:W-:Y:S01]  /*4d50*/  IMAD.WIDE R14, R147.reuse, 0x2, R82 ;  /* 0x00000002930e7825 */ /* 0x041fe200078e0252 */
[----:B------:R0:W2:Y:S03]  /*4d60*/  LDG.E.U16 R159, desc[UR32][R10.64] ;  /* 0x000000200a9f7981 */ /* 0x0000a6000c1e1500 */
[C---:B------:R-:W-:Y:S01]  /*4d70*/  IMAD.WIDE R24, R147.reuse, 0x2, R80 ;  /* 0x0000000293187825 */ /* 0x040fe200078e0250 */
[----:B------:R-:W2:Y:S03]  /*4d80*/  LDG.E.U16 R161, desc[UR32][R12.64] ;  /* 0x000000200ca17981 */ /* 0x000ea6000c1e1500 */
[----:B------:R-:W-:Y:S01]  /*4d90*/  IMAD.WIDE R26, R147, 0x2, R78 ;  /* 0x00000002931a7825 */ /* 0x000fe200078e024e */
[----:B------:R-:W2:Y:S04]  /*4da0*/  LDG.E.U16 R163, desc[UR32][R14.64] ;  /* 0x000000200ea37981 */ /* 0x000ea8000c1e1500 */
[----:B------:R-:W2:Y:S04]  /*4db0*/  LDG.E.U16 R165, desc[UR32][R24.64] ;  /* 0x0000002018a57981 */ /* 0x000ea8000c1e1500 */
[----:B------:R-:W2:Y:S01]  /*4dc0*/  LDG.E.U16 R167, desc[UR32][R26.64] ;  /* 0x000000201aa77981 */ /* 0x000ea2000c1e1500 */
[----:B-1----:R-:W-:-:S02]  /*4dd0*/  F2FP.F16.F32.PACK_AB R4, R41, R28 ;  /* 0x0000001c2904723e */ /* 0x002fc400000000ff */
[----:B------:R-:W-:Y:S02]  /*4de0*/  F2FP.F16.F32.PACK_AB R5, R32, R30 ;  /* 0x0000001e2005723e */ /* 0x000fe400000000ff */
[----:B------:R-:W-:Y:S02]  /*4df0*/  F2FP.F16.F32.PACK_AB R6, R36, R34 ;  /* 0x000000222406723e */ /* 0x000fe400000000ff */
[----:B------:R-:W-:Y:S02]  /*4e00*/  F2FP.F16.F32.PACK_AB R7, R40, R38 ;  /* 0x000000262807723e */ /* 0x000fe400000000ff */
[----:B------:R-:W-:Y:S02]  /*4e10*/  F2FP.F16.F32.PACK_AB R8, R43, R42 ;  /* 0x0000002a2b08723e */ /* 0x000fe400000000ff */
[----:B------:R-:W-:Y:S02]  /*4e20*/  F2FP.F16.F32.PACK_AB R9, R45, R44 ;  /* 0x0000002c2d09723e */ /* 0x000fe400000000ff */
[----:B0-----:R-:W-:-:S02]  /*4e30*/  F2FP.F16.F32.PACK_AB R10, R47, R46 ;  /* 0x0000002e2f0a723e */ /* 0x001fc400000000ff */
[----:B------:R-:W-:-:S04]  /*4e40*/  F2FP.F16.F32.PACK_AB R11, R49, R48 ;  /* 0x00000030310b723e */ /* 0x000fc800000000ff */
[----:B------:R-:W-:Y:S01]  /*4e50*/  STTM.16dp32bit_t0_t15.x8 tmem[UR25], R4 ;  /* 0x00000004000079ed */ /* 0x000fe20008980019 */
[----:B------:R-:W-:Y:S01]  /*4e60*/  STTM.16dp32bit_t16_t31.x8 tmem[UR25+0x8], R4 ;  /* 0x00000804000079ed */ /* 0x000fe200089a0019 */
[----:B------:R-:W-:Y:S01]  /*4e70*/  ULEA UR30, UR9, UR71, 0x3 ;  /* 0x00000047091e7291 */ /* 0x000fe2000f8e18ff */
[----:B------:R-:W-:Y:S01]  /*4e80*/  FADD R144, R144, R151 ;  /* 0x0000009790907221 */ /* 0x000fe20000000000 */
[----:B------:R-:W-:Y:S02]  /*4e90*/  UMOV UR17, UR74 ;  /* 0x0000004a00117c82 */ /* 0x000fe40008000000 */
[----:B------:R-:W-:Y:S01]  /*4ea0*/  UIADD3 UR30, UPT, UPT, UR30, 0xe000, URZ ;  /* 0x0000e0001e1e7890 */ /* 0x000fe2000fffe0ff */
[----:B---3--:R-:W-:Y:S04]  /*4eb0*/  STS.U16 [R76+UR71+0xc000], R29 ;  /* 0x00c0001d4c007988 */ /* 0x008fe80008000447 */
[----:B-----5:R-:W-:Y:S04]  /*4ec0*/  STS.U16 [R76+UR71+0xc600], R35 ;  /* 0x00c600234c007988 */ /* 0x020fe80008000447 */
[----:B------:R-:W-:Y:S04]  /*4ed0*/  STS.U16 [R76+UR71+0xc800], R37 ;  /* 0x00c800254c007988 */ /* 0x000fe80008000447 */
[----:B------:R-:W-:Y:S04]  /*4ee0*/  STS.U16 [R76+UR71+0xca00], R39 ;  /* 0x00ca00274c007988 */ /* 0x000fe80008000447 */
[----:B------:R-:W-:Y:S04]  /*4ef0*/  STS.U16 [R76+UR71+0xc200], R31 ;  /* 0x00c2001f4c007988 */ /* 0x000fe80008000447 */
[----:B------:R-:W-:Y:S04]  /*4f00*/  STS.U16 [R76+UR71+0xcc00], R17 ;  /* 0x00cc00114c007988 */ /* 0x000fe80008000447 */
[----:B------:R-:W-:Y:S04]  /*4f10*/  STS.U16 [R76+UR71+0xc400], R33 ;  /* 0x00c400214c007988 */ /* 0x000fe80008000447 */
[----:B------:R0:W-:Y:S04]  /*4f20*/  STS.U16 [R76+UR71+0xce00], R19 ;  /* 0x00ce00134c007988 */ /* 0x0001e80008000447 */
[----:B------:R1:W-:Y:S04]  /*4f30*/  STS.U16 [R76+UR71+0xd000], R153 ;  /* 0x00d000994c007988 */ /* 0x0003e80008000447 */
[----:B----4-:R1:W-:Y:S04]  /*4f40*/  STS.U16 [R76+UR71+0xd200], R155 ;  /* 0x00d2009b4c007988 */ /* 0x0103e80008000447 */
[----:B--2---:R1:W-:Y:S04]  /*4f50*/  STS.U16 [R76+UR71+0xd400], R157 ;  /* 0x00d4009d4c007988 */ /* 0x0043e80008000447 */
[----:B------:R1:W-:Y:S04]  /*4f60*/  STS.U16 [R76+UR71+0xd600], R159 ;  /* 0x00d6009f4c007988 */ /* 0x0003e80008000447 */
[----:B------:R1:W-:Y:S04]  /*4f70*/  STS.U16 [R76+UR71+0xd800], R161 ;  /* 0x00d800a14c007988 */ /* 0x0003e80008000447 */
[----:B------:R1:W-:Y:S04]  /*4f80*/  STS.U16 [R76+UR71+0xda00], R163 ;  /* 0x00da00a34c007988 */ /* 0x0003e80008000447 */
[----:B------:R1:W-:Y:S04]  /*4f90*/  STS.U16 [R76+UR71+0xdc00], R165 ;  /* 0x00dc00a54c007988 */ /* 0x0003e80008000447 */
[----:B------:R1:W-:Y:S01]  /*4fa0*/  STS.U16 [R76+UR71+0xde00], R167 ;  /* 0x00de00a74c007988 */ /* 0x0003e20008000447 */
[----:B------:R-:W2:Y:S02]  /*4fb0*/  FENCE.VIEW.ASYNC.T ;  /* 0x00000000000073c6 */ /* 0x000ea40000000200 */
[----:B--2---:R-:W-:Y:S06]  /*4fc0*/  BAR.SYNC.DEFER_BLOCKING 0x0 ;  /* 0x0000000000007b1d */ /* 0x004fec0000010000 */
[----:B0-----:R-:W0:Y:S01]  /*4fd0*/  LDTM.x64 R4, tmem[UR31] ;  /* 0x0000001f000479ee */ /* 0x001e220008340000 */
[----:B------:R-:W-:Y:S01]  /*4fe0*/  NOP ;  /* 0x0000000000007918 */ /* 0x000fe20000000000 */
        /* <DEDUP_REMOVED lines=64> */
[----:B------:R1:W-:Y:S01]  /*53f0*/  STTM.x64 tmem[UR31], R4 ;  /* 0x00000004000079ed */ /* 0x0003e2000834001f */
[----:B------:R-:W0:Y:S02]  /*5400*/  FENCE.VIEW.ASYNC.T ;  /* 0x00000000000073c6 */ /* 0x000e240000000200 */
[----:B0-----:R-:W-:Y:S06]  /*5410*/  BAR.SYNC.DEFER_BLOCKING 0x0 ;  /* 0x0000000000007b1d */ /* 0x001fec0000010000 */
[----:B------:R0:W-:Y:S06]  /*5420*/  MEMBAR.ALL.CTA ;  /* 0x0000000000007992 */ /* 0x0001ec0000008000 */
[----:B0-----:R-:W0:Y:S02]  /*5430*/  FENCE.VIEW.ASYNC.S ;  /* 0x00000000000073c6 */ /* 0x001e240000000000 */
[----:B0-----:R-:W-:Y:S06]  /*5440*/  BAR.SYNC.DEFER_BLOCKING 0x0 ;  /* 0x0000000000007b1d */ /* 0x001fec0000010000 */
[----:B------:R-:W-:Y:S05]  /*5450*/  BRA.U UP2, `(.L_x_16) ;  /* 0x0000000102387547 */ /* 0x000fea000b800000 */
[----:B------:R-:W-:Y:S01]  /*5460*/  UIADD3 UR19, UPT, UPT, UR70, 0xa8, URZ ;  /* 0x000000a846137890 */ /* 0x000fe2000fffe0ff */
[----:B------:R-:W-:Y:S01]  /*5470*/  UMOV UR20, UR4 ;  /* 0x0000000400147c82 */ /* 0x000fe20008000000 */
[----:B------:R-:W-:Y:S01]  /*5480*/  UMOV UR21, 0x80004020 ;  /* 0x8000402000157882 */ /* 0x000fe20000000000 */
[----:B------:R-:W-:Y:S01]  /*5490*/  UMOV UR22, 0x0 ;  /* 0x0000000000167882 */ /* 0x000fe20000000000 */
[----:B------:R-:W-:Y:S01]  /*54a0*/  UMOV UR23, 0x8200010 ;  /* 0x0820001000177882 */ /* 0x000fe20000000000 */
[----:B------:R-:W-:Y:S01]  /*54b0*/  UMOV UR6, UR30 ;  /* 0x0000001e00067c82 */ /* 0x000fe20008000000 */
[----:B------:R-:W-:Y:S01]  /*54c0*/  UMOV UR7, URZ ;  /* 0x000000ff00077c82 */ /* 0x000fe20008000000 */
[----:B------:R-:W-:Y:S01]  /*54d0*/  UMOV UR58, 0x0 ;  /* 0x00000000003a7882 */ /* 0x000fe20000000000 */
[----:B------:R-:W-:Y:S01]  /*54e0*/  UMOV UR59, 0x8200010 ;  /* 0x08200010003b7882 */ /* 0x000fe20000000000 */
[----:B------:R0:W-:Y:S01]  /*54f0*/  UTCHMMA tmem[UR27], gdesc[UR20], tmem[UR70], tmem[UR22], idesc[UR23], UPT ;  /* 0x00ff16141b0079ea */ /* 0x0001e2000b800046 */
[----:B------:R-:W-:Y:S01]  /*5500*/  UMOV UR6, UR6 ;  /* 0x0000000600067c82 */ /* 0x000fe20008000000 */
[----:B------:R0:W-:Y:S01]  /*5510*/  UTCHMMA tmem[UR19], gdesc[UR14], tmem[UR70], tmem[UR58], idesc[UR59], UPT ;  /* 0x00ff3a0e130079ea */ /* 0x0001e2000b800046 */
[----:B------:R0:W-:Y:S01]  /*5520*/  UTCBAR [UR6], URZ ;  /* 0x000000ff060073e9 */ /* 0x0001e200080000ff */
[----:B------:R-:W-:-:S02]  /*5530*/  NOP ;  /* 0x0000000000007918 */ /* 0x000fc40000000000 */
.L_x_16:
[----:B------:R-:W-:Y:S01]  /*5540*/  UIADD3 UR9, UPT, UPT, UR9, 0x1, URZ ;  /* 0x0000000109097890 */ /* 0x000fe2000fffe0ff */
[----:B------:R-:W-:Y:S01]  /*5550*/  FFMA R142, R149, R142, R144 ;  /* 0x0000008e958e7223 */ /* 0x000fe20000000090 */
[----:B------:R-:W-:Y:S01]  /*5560*/  UIADD3 UR8, UPT, UPT, UR8, 0x20, URZ ;  /* 0x0000002008087890 */ /* 0x000fe2000fffe0ff */
[----:B------:R-:W-:Y:S01]  /*5570*/  VIADD R147, R147, UR24 ;  /* 0x0000001893937c36 */ /* 0x000fe20008000000 */
[----:B------:R-:W-:Y:S01]  /*5580*/  UISETP.GT.AND UP1, UPT, UR9, 0x1, UPT ;  /* 0x000000010900788c */ /* 0x000fe2000bf24270 */
[----:B------:R-:W-:Y:S01]  /*5590*/  IADD3 R145, PT, PT, R143, R145, RZ ;  /* 0x000000918f917210 */ /* 0x000fe20007ffe0ff */
[----:B-1----:R-:W-:Y:S01]  /*55a0*/  IMAD.U32 R24, RZ, RZ, UR17 ;  /* 0x00000011ff187e24 */ /* 0x002fe2000f8e00ff */
[----:B------:R-:W-:Y:S01]  /*55b0*/  MOV R26, R77 ;  /* 0x0000004d001a7202 */ /* 0x000fe20000000f00 */
[----:B------:R-:W-:Y:S02]  /*55c0*/  USEL UR74, URZ, 0x1, !UP1 ;  /* 0x00000001ff4a7887 */ /* 0x000fe4000c800000 */
[----:B------:R-:W-:-:S02]  /*55d0*/  USEL UR9, UR9, URZ, !UP1 ;  /* 0x000000ff09097287 */ /* 0x000fc4000c800000 */
[----:B------:R-:W-:Y:S02]  /*55e0*/  UISETP.GE.AND UP1, UPT, UR8, UR26, UPT ;  /* 0x0000001a0800728c */ /* 0x000fe4000bf26270 */
[----:B------:R-:W-:-:S07]  /*55f0*/  ULOP3.LUT UR74, UR17, UR74, URZ, 0x3c, !UPT ;  /* 0x0000004a114a7292 */ /* 0x000fce000f8e3cff */
[----:B------:R-:W-:Y:S05]  /*5600*/  BRA.U !UP1, `(.L_x_17) ;  /* 0xffffffe909607547 */ /* 0x000fea000b83ffff */
.L_x_12:
[----:B------:R-:W2:Y:S01]  /*5610*/  LDCU UR4, c[0x0][0x3f0] ;  /* 0x00007e00ff0477ac */ /* 0x000ea20008000800 */
[----:B------:R-:W-:Y:S01]  /*5620*/  FSETP.GEU.AND P3, PT, R142, 1.175494350822287508e-38, PT ;  /* 0x008000008e00780b */ /* 0x000fe20003f6e000 */
[----:B--2---:R-:W-:-:S09]  /*5630*/  UISETP.GE.AND UP0, UPT, UR4, 0x1, UPT ;  /* 0x000000010400788c */ /* 0x004fd2000bf06270 */
[----:B------:R-:W-:Y:S05]  /*5640*/  BRA.U !UP0, `(.L_x_18) ;  /* 0x0000000108107547 */ /* 0x000fea000b800000 */
[----:B------:R-:W-:-:S06]  /*5650*/  USHF.L.U32 UR17, UR17, 0x1f, URZ ;  /* 0x0000001f11117899 */ /* 0x000fcc00080006ff */
[----:B-1----:R-:W-:-:S04]  /*5660*/  IMAD.U32 R4, RZ, RZ, UR17 ;  /* 0x00000011ff047e24 */ /* 0x002fc8000f8e00ff */
[----:B------:R-:W1:Y:S02]  /*5670*/  SYNCS.PHASECHK.TRANS64.TRYWAIT P2, [UR30], R4 ;  /* 0x00000004ff0075a7 */ /* 0x000e64000804111e */
[----:B-1----:R-:W-:Y:S05]  /*5680*/  @!P2 BRA `(.L_x_19) ;  /* 0x000000280054a947 */ /* 0x002fea0003800000 */
.L_x_18:
[----:B------:R-:W-:Y:S01]  /*5690*/  BAR.SYNC.DEFER_BLOCKING 0x0 ;  /* 0x0000000000007b1d */ /* 0x000fe20000010000 */
[----:B-1----:R-:W-:Y:S01]  /*56a0*/  HFMA2 R6, -RZ, RZ, 1.443359375, -0.2030029296875 ;  /* 0x3dc6b27fff067431 */ /* 0x002fe200000001ff */
[----:B------:R-:W-:Y:S02]  /*56b0*/  FSEL R73, RZ, -23, P3 ;  /* 0xc1b80000ff497808 */ /* 0x000fe40001800000 */
[----:B------:R-:W-:Y:S02]  /*56c0*/  LOP3.LUT R0, R0, 0x80, RZ, 0xc0, !PT ;  /* 0x0000008000007812 */ /* 0x000fe400078ec0ff */
[----:B------:R-:W1:Y:S02]  /*56d0*/  LDCU.64 UR4, c[0x0][0x3e0] ;  /* 0x00007c00ff0477ac */ /* 0x000e640008000a00 */
[----:B------:R-:W-:-:S05]  /*56e0*/  LEA R0, R0, UR71, 0x5 ;  /* 0x0000004700007c11 */ /* 0x000fca000f8e28ff */
[----:B------:R-:W-:Y:S02]  /*56f0*/  IMAD R88, R69, 0x10, R0 ;  /* 0x0000001045587824 */ /* 0x000fe400078e0200 */
[----:B------:R-:W2:Y:S01]  /*5700*/  LDC R69, c[0x0][0x3e8] ;  /* 0x0000fa00ff457b82 */ /* 0x000ea20000000800 */
[----:B------:R-:W3:Y:S07]  /*5710*/  @!P1 SYNCS.CCTL.IV [UR71+0xe000] ;  /* 0x00e00000ff0099b1 */ /* 0x000eee0008000047 */
[----:B---3--:R-:W-:Y:S01]  /*5720*/  BAR.SYNC.DEFER_BLOCKING 0x0 ;  /* 0x0000000000007b1d */ /* 0x008fe20000010000 */
[----:B-1----:R-:W-:-:S04]  /*5730*/  UIMAD UR4, UR72, UR4, URZ ;  /* 0x00000004480472a4 */ /* 0x002fc8000f8e02ff */
[----:B0-----:R-:W-:Y:S01]  /*5740*/  USHF.L.U32 UR6, UR4, 0x1, URZ ;  /* 0x0000000104067899 */ /* 0x001fe200080006ff */
[----:B--2---:R-:W-:Y:S01]  /*5750*/  IMAD R68, R68, R69, RZ ;  /* 0x0000004544447224 */ /* 0x004fe200078e02ff */
[----:B------:R-:W0:Y:S02]  /*5760*/  @!P1 SYNCS.CCTL.IV [UR71+0xe008] ;  /* 0x00e00800ff0099b1 */ /* 0x000e240008000047 */
[----:B0-----:R0:W-:Y:S01]  /*5770*/  STSM.16.M88 [R2], R142 ;  /* 0x0000008e02007844 */ /* 0x0011e20000000000 */
[----:B------:R-:W-:Y:S01]  /*5780*/  BAR.SYNC.DEFER_BLOCKING 0x0 ;  /* 0x0000000000007b1d */ /* 0x000fe20000010000 */
[----:B0-----:R-:W-:-:S05]  /*5790*/  @!P3 FMUL R142, R142, 8388608 ;  /* 0x4b0000008e8eb820 */ /* 0x001fca0000400000 */
[C---:B------:R-:W-:Y:S02]  /*57a0*/  IADD3 R4, PT, PT, R142.reuse, -0x3f3504f3, RZ ;  /* 0xc0cafb0d8e047810 */ /* 0x040fe40007ffe0ff */
[----:B------:R-:W-:Y:S02]  /*57b0*/  ISETP.GE.U32.AND P2, PT, R142, 0x7f800000, PT ;  /* 0x7f8000008e00780c */ /* 0x000fe40003f46070 */
[----:B------:R-:W-:-:S05]  /*57c0*/  LOP3.LUT R74, R4, 0xff800000, RZ, 0xc0, !PT ;  /* 0xff800000044a7812 */ /* 0x000fca00078ec0ff */
[----:B------:R-:W-:Y:S01]  /*57d0*/  IMAD.IADD R4, R142, 0x1, -R74 ;  /* 0x000000018e047824 */ /* 0x000fe200078e0a4a */
[----:B------:R-:W-:Y:S01]  /*57e0*/  I2FP.F32.S32 R74, R74 ;  /* 0x0000004a004a7245 */ /* 0x000fe20000201400 */
[----:B------:R-:W0:Y:S02]  /*57f0*/  LDSM.16.M88 R72, [R71+UR71] ;  /* 0x000000474748783b */ /* 0x000e240008000000 */
[----:B------:R-:W-:Y:S02]  /*5800*/  FADD R75, R4, -1 ;  /* 0xbf800000044b7421 */ /* 0x000fe40000000000 */
[----:B------:R-:W-:Y:S01]  /*5810*/  FFMA.FTZ R73, R74, 1.1920928955078125e-07, R73 ;  /* 0x340000004a497823 */ /* 0x000fe20000010049 */
[----:B------:R-:W-:Y:S01]  /*5820*/  @P2 MOV R97, 0x7f800000 ;  /* 0x7f80000000612802 */ /* 0x000fe20000000f00 */
[----:B------:R-:W-:-:S04]  /*5830*/  FFMA.FTZ R4, R75, R6, -0.16845393180847167969 ;  /* 0xbe2c7f304b047423 */ /* 0x000fc80000010006 */
[----:B------:R-:W-:-:S04]  /*5840*/  FFMA.FTZ R4, R75, R4, 0.1716887056827545166 ;  /* 0x3e2fcf2a4b047423 */ /* 0x000fc80000010004 */
[----:B------:R-:W-:-:S04]  /*5850*/  FFMA.FTZ R4, R75, R4, -0.17900948226451873779 ;  /* 0xbe374e434b047423 */ /* 0x000fc80000010004 */
[----:B------:R-:W-:-:S04]  /*5860*/  FFMA.FTZ R4, R75, R4, 0.20512372255325317383 ;  /* 0x3e520bf44b047423 */ /* 0x000fc80000010004 */
[----:B------:R-:W-:-:S04]  /*5870*/  FFMA.FTZ R4, R75, R4, -0.24046532809734344482 ;  /* 0xbe763c8b4b047423 */ /* 0x000fc80000010004 */
[----:B------:R-:W-:-:S04]  /*5880*/  FFMA.FTZ R4, R75, R4, 0.28857114911079406738 ;  /* 0x3e93bf994b047423 */ /* 0x000fc80000010004 */
[----:B------:R-:W-:-:S04]  /*5890*/  FFMA.FTZ R4, R75, R4, -0.36067417263984680176 ;  /* 0xbeb8aa494b047423 */ /* 0x000fc80000010004 */
[C---:B------:R-:W-:Y:S02]  /*58a0*/  FFMA.FTZ R76, R75.reuse, R4, 0.48089820146560668945 ;  /* 0x3ef6384a4b4c7423 */ /* 0x040fe40000010004 */
[----:B------:R-:W1:Y:S01]  /*58b0*/  LDTM.x64 R4, tmem[UR31] ;  /* 0x0000001f000479ee */ /* 0x000e620008340000 */
[----:B------:R-:W-:Y:S01]  /*58c0*/  NOP ;  /* 0x0000000000007918 */ /* 0x000fe20000000000 */
[C---:B------:R-:W-:Y:S01]  /*58d0*/  FFMA.FTZ R76, R75.reuse, R76, -0.72134751081466674805 ;  /* 0xbf38aa3b4b4c7423 */ /* 0x040fe2000001004c */
[----:B-1----:R-:W-:Y:S01]  /*58e0*/  BAR.SYNC.DEFER_BLOCKING 0x0 ;  /* 0x0000000000007b1d */ /* 0x002fe20000010000 */
[C---:B0-----:R-:W-:Y:S02]  /*58f0*/  FSETP.GT.AND P1, PT, |R72|.reuse, 8.50705917302346158658e+37, PT ;  /* 0x7e8000004800780b */ /* 0x041fe40003f24200 */
[----:B------:R-:W-:Y:S01]  /*5900*/  FMUL R76, R75, R76 ;  /* 0x0000004c4b4c7220 */ /* 0x000fe20000400000 */
[----:B------:R-:W-:-:S03]  /*5910*/  FSETP.GEU.AND P3, PT, |R72|, 1.175494350822287508e-38, PT ;  /* 0x008000004800780b */ /* 0x000fc60003f6e200 */
[----:B------:R-:W-:-:S04]  /*5920*/  FMUL R76, R75, R76 ;  /* 0x0000004c4b4c7220 */ /* 0x000fc80000400000 */
[----:B------:R-:W-:-:S03]  /*5930*/  FFMA.FTZ R76, R75, 1.4426950216293334961, R76 ;  /* 0x3fb8aa3b4b4c7823 */ /* 0x000fc6000001004c */
[----:B------:R-:W-:Y:S01]  /*5940*/  @P1 FMUL R72, R72, 0.25 ;  /* 0x3e80000048481820 */ /* 0x000fe20000400000 */
[----:B------:R-:W-:Y:S01]  /*5950*/  FADD R73, R73, R76 ;  /* 0x0000004c49497221 */ /* 0x000fe20000000000 */
[----:B------:R-:W-:Y:S02]  /*5960*/  @P2 FFMA.FTZ R73, R142, R97, +INF ;  /* 0x7f8000008e492423 */ /* 0x000fe40000010061 */
[----:B------:R-:W-:Y:S01]  /*5970*/  @!P3 FMUL R72, R72, 16777216 ;  /* 0x4b8000004848b820 */ /* 0x000fe20000400000 */
[----:B------:R-:W-:Y:S01]  /*5980*/  @P1 FMUL R7, R7, 0.25 ;  /* 0x3e80000007071820 */ /* 0x000fe20000400000 */
[----:B------:R-:W-:Y:S01]  /*5990*/  @P1 FMUL R10, R10, 0.25 ;  /* 0x3e8000000a0a1820 */ /* 0x000fe20000400000 */
[----:B------:R-:W-:Y:S01]  /*59a0*/  @P1 FMUL R11, R11, 0.25 ;  /* 0x3e8000000b0b1820 */ /* 0x000fe20000400000 */
[----:B------:R-:W-:Y:S02]  /*59b0*/  @P1 FMUL R5, R5, 0.25 ;  /* 0x3e80000005051820 */ /* 0x000fe40000400000 */
[----:B------:R-:W0:Y:S01]  /*59c0*/  MUFU.RCP R72, R72 ;  /* 0x0000004800487308 */ /* 0x000e220000001000 */
[----:B------:R-:W-:Y:S01]  /*59d0*/  @P1 FMUL R6, R6, 0.25 ;  /* 0x3e80000006061820 */ /* 0x000fe20000400000 */
[----:B------:R-:W-:Y:S01]  /*59e0*/  @P1 FMUL R14, R14, 0.25 ;  /* 0x3e8000000e0e1820 */ /* 0x000fe20000400000 */
[----:B------:R-:W-:Y:S01]  /*59f0*/  @P1 FMUL R8, R8, 0.25 ;  /* 0x3e80000008081820 */ /* 0x000fe20000400000 */
[----:B------:R-:W-:Y:S01]  /*5a00*/  @P1 FMUL R15, R15, 0.25 ;  /* 0x3e8000000f0f1820 */ /* 0x000fe20000400000 */
[----:B------:R-:W-:Y:S01]  /*5a10*/  @!P3 FMUL R7, R7, 16777216 ;  /* 0x4b8000000707b820 */ /* 0x000fe20000400000 */
[----:B------:R-:W-:Y:S01]  /*5a20*/  @P1 FMUL R9, R9, 0.25 ;  /* 0x3e80000009091820 */ /* 0x000fe20000400000 */
[----:B------:R-:W-:Y:S01]  /*5a30*/  @P1 FMUL R12, R12, 0.25 ;  /* 0x3e8000000c0c1820 */ /* 0x000fe20000400000 */
[----:B------:R-:W-:Y:S01]  /*5a40*/  @P1 FMUL R18, R18, 0.25 ;  /* 0x3e80000012121820 */ /* 0x000fe20000400000 */
[----:B------:R-:W-:Y:S01]  /*5a50*/  @!P3 FMUL R10, R10, 16777216 ;  /* 0x4b8000000a0ab820 */ /* 0x000fe20000400000 */
[----:B------:R-:W-:Y:S01]  /*5a60*/  @P1 FMUL R4, R4, 0.25 ;  /* 0x3e80000004041820 */ /* 0x000fe20000400000 */
[----:B------:R-:W-:Y:S01]  /*5a70*/  @P1 FMUL R13, R13, 0.25 ;  /* 0x3e8000000d0d1820 */ /* 0x000fe20000400000 */
[----:B------:R-:W-:Y:S01]  /*5a80*/  @P1 FMUL R16, R16, 0.25 ;  /* 0x3e80000010101820 */ /* 0x000fe20000400000 */
[----:B------:R-:W-:Y:S01]  /*5a90*/  @P1 FMUL R17, R17, 0.25 ;  /* 0x3e80000011111820 */ /* 0x000fe20000400000 */
[----:B------:R-:W-:Y:S01]  /*5aa0*/  @P1 FMUL R19, R19, 0.25 ;  /* 0x3e80000013131820 */ /* 0x000fe20000400000 */
[----:B------:R-:W-:Y:S01]  /*5ab0*/  @!P3 FMUL R11, R11, 16777216 ;  /* 0x4b8000000b0bb820 */ /* 0x000fe20000400000 */
[----:B------:R-:W-:Y:S01]  /*5ac0*/  @!P3 FMUL R5, R5, 16777216 ;  /* 0x4b8000000505b820 */ /* 0x000fe20000400000 */
[----:B------:R-:W-:Y:S01]  /*5ad0*/  @!P3 FMUL R6, R6, 16777216 ;  /* 0x4b8000000606b820 */ /* 0x000fe20000400000 */
[----:B------:R-:W-:Y:S01]  /*5ae0*/  @!P3 FMUL R14, R14, 16777216 ;  /* 0x4b8000000e0eb820 */ /* 0x000fe20000400000 */
[----:B------:R-:W-:Y:S01]  /*5af0*/  @!P3 FMUL R8, R8, 16777216 ;  /* 0x4b8000000808b820 */ /* 0x000fe20000400000 */
[----:B------:R-:W-:Y:S01]  /*5b00*/  @!P3 FMUL R15, R15, 16777216 ;  /* 0x4b8000000f0fb820 */ /* 0x000fe20000400000 */
[----:B0-----:R-:W-:Y:S01]  /*5b10*/  FMUL R0, R72, R7 ;  /* 0x0000000748007220 */ /* 0x001fe20000400000 */
[----:B------:R-:W-:Y:S01]  /*5b20*/  @!P3 FMUL R9, R9, 16777216 ;  /* 0x4b8000000909b820 */ /* 0x000fe20000400000 */
[----:B------:R-:W-:Y:S01]  /*5b30*/  @!P3 FMUL R12, R12, 16777216 ;  /* 0x4b8000000c0cb820 */ /* 0x000fe20000400000 */
[----:B------:R-:W-:Y:S01]  /*5b40*/  @!P3 FMUL R18, R18, 16777216 ;  /* 0x4b8000001212b820 */ /* 0x000fe20000400000 */
[----:B------:R-:W-:Y:S01]  /*5b50*/  FMUL R7, R72, R10 ;  /* 0x0000000a48077220 */ /* 0x000fe20000400000 */
[----:B------:R-:W-:Y:S01]  /*5b60*/  @!P3 FMUL R4, R4, 16777216 ;  /* 0x4b8000000404b820 */ /* 0x000fe20000400000 */
[----:B------:R-:W-:Y:S01]  /*5b70*/  @!P3 FMUL R13, R13, 16777216 ;  /* 0x4b8000000d0db820 */ /* 0x000fe20000400000 */
[----:B------:R-:W-:Y:S01]  /*5b80*/  @!P3 FMUL R16, R16, 16777216 ;  /* 0x4b8000001010b820 */ /* 0x000fe20000400000 */
[----:B------:R-:W-:Y:S01]  /*5b90*/  @!P3 FMUL R17, R17, 16777216 ;  /* 0x4b8000001111b820 */ /* 0x000fe20000400000 */
[----:B------:R-:W-:Y:S01]  /*5ba0*/  @!P3 FMUL R19, R19, 16777216 ;  /* 0x4b8000001313b820 */ /* 0x000fe20000400000 */
        /* <DEDUP_REMOVED lines=13> */
[----:B------:R-:W-:Y:S01]  /*5c80*/  FMUL R18, R72, R19 ;  /* 0x0000001348127220 */ /* 0x000fe20000400000 */
[----:B------:R-:W-:Y:S01]  /*5c90*/  F2FP.F16.F32.PACK_AB R8, R0, R5 ;  /* 0x000000050008723e */ /* 0x000fe200000000ff */
[----:B------:R-:W-:Y:S01]  /*5ca0*/  @P1 FMUL R20, R20, 0.25 ;  /* 0x3e80000014141820 */ /* 0x000fe20000400000 */
        /* <DEDUP_REMOVED lines=14> */
[----:B------:R-:W-:Y:S01]  /*5d90*/  @P1 FMUL R28, R28, 0.25 ;  /* 0x3e8000001c1c1820 */ /* 0x000fe20000400000 */
[----:B------:R-:W-:Y:S01]  /*5da0*/  STS.128 [R88], R4 ;  /* 0x0000000458007388 */ /* 0x000fe20000000c00 */
[----:B------:R-:W-:Y:S01]  /*5db0*/  @P1 FMUL R29, R29, 0.25 ;  /* 0x3e8000001d1d1820 */ /* 0x000fe20000400000 */
[----:B------:R-:W-:Y:S01]  /*5dc0*/  @P1 FMUL R30, R30, 0.25 ;  /* 0x3e8000001e1e1820 */ /* 0x000fe20000400000 */
[----:B------:R-:W-:Y:S01]  /*5dd0*/  @P1 FMUL R31, R31, 0.25 ;  /* 0x3e8000001f1f1820 */ /* 0x000fe20000400000 */
[----:B------:R-:W-:Y:S01]  /*5de0*/  STS.128 [R88+0x800], R8 ;  /* 0x0008000858007388 */ /* 0x000fe20000000c00 */
[----:B------:R-:W-:Y:S01]  /*5df0*/  @P1 FMUL R32, R32, 0.25 ;  /* 0x3e80000020201820 */ /* 0x000fe20000400000 */
        /* <DEDUP_REMOVED lines=35> */
[----:B------:R-:W-:Y:S01]  /*6030*/  FSETP.NEU.AND P1, PT, R142, RZ, PT ;  /* 0x000000ff8e00720b */ /* 0x000fe20003f2d000 */
[----:B------:R-:W-:Y:S01]  /*6040*/  @!P3 FMUL R22, R22, 16777216 ;  /* 0x4b8000001616b820 */ /* 0x000fe20000400000 */
[----:B------:R-:W-:Y:S01]  /*6050*/  @!P3 FMUL R23, R23, 16777216 ;  /* 0x4b8000001717b820 */ /* 0x000fe20000400000 */
[----:B------:R-:W-:Y:S01]  /*6060*/  @!P3 FMUL R20, R20, 16777216 ;  /* 0x4b8000001414b820 */ /* 0x000fe20000400000 */
[----:B------:R-:W-:Y:S01]  /*6070*/  FSEL R0, R73, -INF , P1 ;  /* 0xff80000049007808 */ /* 0x000fe20000800000 */
[----:B------:R-:W-:Y:S01]  /*6080*/  @!P3 FMUL R26, R26, 16777216 ;  /* 0x4b8000001a1ab820 */ /* 0x000fe20000400000 */
[----:B------:R-:W-:Y:S01]  /*6090*/  @!P3 FMUL R30, R30, 16777216 ;  /* 0x4b8000001e1eb820 */ /* 0x000fe20000400000 */
[----:B------:R-:W-:Y:S01]  /*60a0*/  @!P3 FMUL R21, R21, 16777216 ;  /* 0x4b8000001515b820 */ /* 0x000fe20000400000 */
[----:B------:R-:W-:Y:S01]  /*60b0*/  @!P3 FMUL R24, R24, 16777216 ;  /* 0x4b8000001818b820 */ /* 0x000fe20000400000 */
[----:B------:R-:W-:Y:S01]  /*60c0*/  FFMA R77, R0, 0.69314718246459960938, R77 ;  /* 0x3f317218004d7823 */ /* 0x000fe2000000004d */
[----:B------:R-:W-:Y:S01]  /*60d0*/  BAR.SYNC.DEFER_BLOCKING 0x0 ;  /* 0x0000000000007b1d */ /* 0x000fe20000010000 */
[----:B------:R-:W-:Y:S01]  /*60e0*/  LEA R0, R70, UR71, 0x4 ;  /* 0x0000004746007c11 */ /* 0x000fe2000f8e20ff */
[----:B------:R-:W-:Y:S01]  /*60f0*/  @!P3 FMUL R27, R27, 16777216 ;  /* 0x4b8000001b1bb820 */ /* 0x000fe20000400000 */
        /* <DEDUP_REMOVED lines=21> */
[----:B------:R-:W0:Y:S01]  /*6250*/  LDS.128 R8, [R0] ;  /* 0x0000000000087984 */ /* 0x000e220000000c00 */
[C---:B------:R-:W-:Y:S01]  /*6260*/  FMUL R74, R72.reuse, R33 ;  /* 0x00000021484a7220 */ /* 0x040fe20000400000 */
[C---:B------:R-:W-:Y:S01]  /*6270*/  FMUL R34, R72.reuse, R34 ;  /* 0x0000002248227220 */ /* 0x040fe20000400000 */
[----:B------:R-:W-:Y:S01]  /*6280*/  FMUL R81, R72, R35 ;  /* 0x0000002348517220 */ /* 0x000fe20000400000 */
[----:B------:R-:W-:Y:S01]  /*6290*/  LDS.128 R4, [R0+0x1000] ;  /* 0x0010000000047984 */ /* 0x000fe20000000c00 */
[----:B------:R-:W-:Y:S01]  /*62a0*/  F2FP.F16.F32.PACK_AB R12, R19, R20 ;  /* 0x00000014130c723e */ /* 0x000fe200000000ff */
[----:B------:R-:W-:Y:S01]  /*62b0*/  IMAD R29, R69, 0x2, R68 ;  /* 0x00000002451d7824 */ /* 0x000fe200078e0244 */
[----:B------:R-:W-:Y:S01]  /*62c0*/  F2FP.F16.F32.PACK_AB R20, R22, R21 ;  /* 0x000000151614723e */ /* 0x000fe200000000ff */
[----:B------:R-:W-:Y:S01]  /*62d0*/  BAR.SYNC.DEFER_BLOCKING 0x0 ;  /* 0x0000000000007b1d */ /* 0x000fe20000010000 */
[----:B------:R-:W-:Y:S01]  /*62e0*/  F2FP.F16.F32.PACK_AB R13, R23, R24 ;  /* 0x00000018170d723e */ /* 0x000fe200000000ff */
[----:B------:R-:W-:Y:S01]  /*62f0*/  @!P3 FMUL R38, R38, 16777216 ;  /* 0x4b8000002626b820 */ /* 0x000fe20000400000 */
[----:B------:R-:W-:Y:S01]  /*6300*/  F2FP.F16.F32.PACK_AB R21, R26, R25 ;  /* 0x000000191a15723e */ /* 0x000fe200000000ff */
[----:B------:R-:W-:Y:S01]  /*6310*/  @!P3 FMUL R39, R39, 16777216 ;  /* 0x4b8000002727b820 */ /* 0x000fe20000400000 */
[----:B------:R-:W-:Y:S01]  /*6320*/  F2FP.F16.F32.PACK_AB R14, R79, R28 ;  /* 0x0000001c4f0e723e */ /* 0x000fe200000000ff */
[----:B------:R-:W-:Y:S01]  /*6330*/  @!P3 FMUL R42, R42, 16777216 ;  /* 0x4b8000002a2ab820 */ /* 0x000fe20000400000 */
[----:B------:R-:W-:Y:S01]  /*6340*/  F2FP.F16.F32.PACK_AB R22, R30, R27 ;  /* 0x0000001b1e16723e */ /* 0x000fe200000000ff */
[----:B------:R-:W-:Y:S01]  /*6350*/  FMUL R83, R72, R38 ;  /* 0x0000002648537220 */ /* 0x000fe20000400000 */
[----:B------:R-:W-:Y:S01]  /*6360*/  F2FP.F16.F32.PACK_AB R15, R34, R31 ;  /* 0x0000001f220f723e */ /* 0x000fe200000000ff */
[C---:B------:R-:W-:Y:S01]  /*6370*/  FMUL R38, R72.reuse, R39 ;  /* 0x0000002748267220 */ /* 0x040fe20000400000 */
[----:B------:R-:W-:Y:S01]  /*6380*/  F2FP.F16.F32.PACK_AB R23, R81, R74 ;  /* 0x0000004a5117723e */ /* 0x000fe200000000ff */
[----:B------:R-:W-:Y:S01]  /*6390*/  FMUL R39, R72, R42 ;  /* 0x0000002a48277220 */ /* 0x000fe20000400000 */
[----:B------:R-:W-:Y:S01]  /*63a0*/  LEA R32, R69, R29, 0x1 ;  /* 0x0000001d45207211 */ /* 0x000fe200078e08ff */
[----:B------:R-:W-:Y:S01]  /*63b0*/  @!P3 FMUL R43, R43, 16777216 ;  /* 0x4b8000002b2bb820 */ /* 0x000fe20000400000 */
[----:B------:R-:W-:Y:S01]  /*63c0*/  @!P3 FMUL R44, R44, 16777216 ;  /* 0x4b8000002c2cb820 */ /* 0x000fe20000400000 */
[----:B------:R-:W-:Y:S01]  /*63d0*/  @!P3 FMUL R47, R47, 16777216 ;  /* 0x4b8000002f2fb820 */ /* 0x000fe20000400000 */
[----:B------:R-:W-:Y:S01]  /*63e0*/  @!P3 FMUL R36, R36, 16777216 ;  /* 0x4b8000002424b820 */ /* 0x000fe20000400000 */
[----:B------:R-:W-:-:S02]  /*63f0*/  IMAD R33, R69, 0x2, R32 ;  /* 0x0000000245217824 */ /* 0x000fc400078e0220 */
[----:B------:R-:W-:Y:S01]  /*6400*/  FMUL R76, R72, R43 ;  /* 0x0000002b484c7220 */ /* 0x000fe20000400000 */
[----:B------:R-:W-:Y:S01]  /*6410*/  @!P3 FMUL R37, R37, 16777216 ;  /* 0x4b8000002525b820 */ /* 0x000fe20000400000 */
[----:B------:R-:W-:Y:S01]  /*6420*/  @!P3 FMUL R40, R40, 16777216 ;  /* 0x4b8000002828b820 */ /* 0x000fe20000400000 */
[----:B------:R-:W-:Y:S01]  /*6430*/  @!P3 FMUL R41, R41, 16777216 ;  /* 0x4b8000002929b820 */ /* 0x000fe20000400000 */
[----:B------:R-:W-:Y:S01]  /*6440*/  LEA R35, R69, R33, 0x1 ;  /* 0x0000002145237211 */ /* 0x000fe200078e08ff */
[----:B------:R1:W-:Y:S01]  /*6450*/  STS.128 [R88], R12 ;  /* 0x0000000c58007388 */ /* 0x0003e20000000c00 */
[----:B------:R-:W-:Y:S01]  /*6460*/  @!P3 FMUL R45, R45, 16777216 ;  /* 0x4b8000002d2db820 */ /* 0x000fe20000400000 */
[----:B------:R-:W-:Y:S01]  /*6470*/  @!P3 FMUL R46, R46, 16777216 ;  /* 0x4b8000002e2eb820 */ /* 0x000fe20000400000 */
[----:B------:R-:W-:Y:S01]  /*6480*/  @!P3 FMUL R48, R48, 16777216 ;  /* 0x4b8000003030b820 */ /* 0x000fe20000400000 */
[----:B------:R2:W-:Y:S01]  /*6490*/  STS.128 [R88+0x800], R20 ;  /* 0x0008001458007388 */ /* 0x0005e20000000c00 */
[----:B------:R-:W-:-:S02]  /*64a0*/  IMAD R42, R69, 0x2, R35 ;  /* 0x00000002452a7824 */ /* 0x000fc400078e0223 */
[----:B------:R-:W-:Y:S01]  /*64b0*/  @!P3 FMUL R49, R49, 16777216 ;  /* 0x4b8000003131b820 */ /* 0x000fe20000400000 */
[----:B------:R-:W-:Y:S01]  /*64c0*/  @!P3 FMUL R50, R50, 16777216 ;  /* 0x4b8000003232b820 */ /* 0x000fe20000400000 */
[----:B------:R-:W-:Y:S01]  /*64d0*/  BAR.SYNC.DEFER_BLOCKING 0x0 ;  /* 0x0000000000007b1d */ /* 0x000fe20000010000 */
[----:B------:R-:W-:Y:S01]  /*64e0*/  @!P3 FMUL R51, R51, 16777216 ;  /* 0x4b8000003333b820 */ /* 0x000fe20000400000 */
[C---:B------:R-:W-:Y:S01]  /*64f0*/  LEA R43, R69.reuse, R42, 0x1 ;  /* 0x0000002a452b7211 */ /* 0x040fe200078e08ff */
[C---:B------:R-:W-:Y:S01]  /*6500*/  FMUL R78, R72.reuse, R44 ;  /* 0x0000002c484e7220 */ /* 0x040fe20000400000 */
[C---:B------:R-:W-:Y:S01]  /*6510*/  FMUL R87, R72.reuse, R47 ;  /* 0x0000002f48577220 */ /* 0x040fe20000400000 */
[C---:B------:R-:W-:Y:S01]  /*6520*/  FMUL R36, R72.reuse, R36 ;  /* 0x0000002448247220 */ /* 0x040fe20000400000 */
[C---:B------:R-:W-:Y:S01]  /*6530*/  FMUL R37, R72.reuse, R37 ;  /* 0x0000002548257220 */ /* 0x040fe20000400000 */
[C---:B------:R-:W-:Y:S02]  /*6540*/  IMAD R44, R69.reuse, 0x2, R43 ;  /* 0x00000002452c7824 */ /* 0x040fe400078e022b */
        /* <DEDUP_REMOVED lines=8> */
[----:B------:R-:W-:Y:S01]  /*65d0*/  LEA R45, R69, R44, 0x1 ;  /* 0x0000002c452d7211 */ /* 0x000fe200078e08ff */
[----:B------:R-:W3:Y:S01]  /*65e0*/  LDC.64 R30, c[0x0][0x398] ;  /* 0x0000e600ff1e7b82 */ /* 0x000ee20000000a00 */
[----:B------:R-:W-:Y:S01]  /*65f0*/  F2FP.F16.F32.PACK_AB R96, R83, R36 ;  /* 0x000000245360723e */ /* 0x000fe200000000ff */
[----:B-1----:R-:W-:Y:S01]  /*6600*/  IMAD R12, R3, UR5, RZ ;  /* 0x00000005030c7c24 */ /* 0x002fe2000f8e02ff */
[----:B------:R-:W-:Y:S01]  /*6610*/  F2FP.F16.F32.PACK_AB R97, R39, R40 ;  /* 0x000000282761723e */ /* 0x000fe200000000ff */
[----:B------:R-:W-:Y:S01]  /*6620*/  IMAD R46, R69, 0x2, R45 ;  /* 0x00000002452e7824 */ /* 0x000fe200078e022d */
[----:B------:R-:W-:Y:S01]  /*6630*/  F2FP.F16.F32.PACK_AB R98, R85, R78 ;  /* 0x0000004e5562723e */ /* 0x000fe200000000ff */
[----:B------:R-:W-:Y:S01]  /*6640*/  @!P3 FMUL R52, R52, 16777216 ;  /* 0x4b8000003434b820 */ /* 0x000fe20000400000 */
[----:B------:R-:W1:Y:S01]  /*6650*/  LDS.128 R24, [R0] ;  /* 0x0000000000187984 */ /* 0x000e620000000c00 */
[----:B------:R-:W-:Y:S01]  /*6660*/  F2FP.F16.F32.PACK_AB R99, R47, R48 ;  /* 0x000000302f63723e */ /* 0x000fe200000000ff */
[----:B------:R-:W-:Y:S01]  /*6670*/  @!P3 FMUL R53, R53, 16777216 ;  /* 0x4b8000003535b820 */ /* 0x000fe20000400000 */
[----:B--2---:R-:W-:Y:S01]  /*6680*/  F2FP.F16.F32.PACK_AB R20, R38, R37 ;  /* 0x000000252614723e */ /* 0x004fe200000000ff */
[----:B------:R-:W-:Y:S01]  /*6690*/  LDS.128 R16, [R0+0x1000] ;  /* 0x0010000000107984 */ /* 0x000fe20000000c00 */
[----:B------:R-:W-:Y:S01]  /*66a0*/  F2FP.F16.F32.PACK_AB R21, R76, R41 ;  /* 0x000000294c15723e */ /* 0x000fe200000000ff */
[C---:B------:R-:W-:Y:S01]  /*66b0*/  FMUL R50, R72.reuse, R52 ;  /* 0x0000003448327220 */ /* 0x040fe20000400000 */
[----:B------:R-:W-:Y:S01]  /*66c0*/  F2FP.F16.F32.PACK_AB R22, R87, R80 ;  /* 0x000000505716723e */ /* 0x000fe200000000ff */
[----:B------:R-:W-:Y:S01]  /*66d0*/  BAR.SYNC.DEFER_BLOCKING 0x0 ;  /* 0x0000000000007b1d */ /* 0x000fe20000010000 */
[----:B------:R-:W-:Y:S01]  /*66e0*/  F2FP.F16.F32.PACK_AB R23, R51, R82 ;  /* 0x000000523317723e */ /* 0x000fe200000000ff */
[----:B------:R-:W-:Y:S01]  /*66f0*/  UIMAD.WIDE UR4, UR4, 0x2, URZ ;  /* 0x00000002040478a5 */ /* 0x000fe2000f8e02ff */
[----:B------:R-:W-:Y:S01]  /*6700*/  LEA R47, R69, R46, 0x1 ;  /* 0x0000002e452f7211 */ /* 0x000fe200078e08ff */
[----:B------:R-:W-:Y:S01]  /*6710*/  FMUL R84, R72, R53 ;  /* 0x0000003548547220 */ /* 0x000fe20000400000 */
[C---:B------:R-:W-:Y:S01]  /*6720*/  SHF.L.U32 R13, R12.reuse, 0x1, RZ ;  /* 0x000000010c0d7819 */ /* 0x040fe200000006ff */
[----:B------:R-:W-:-:S04]  /*6730*/  IMAD.HI R12, R12, 0x2, RZ ;  /* 0x000000020c0c7827 */ /* 0x000fc800078e02ff */
[----:B------:R-:W-:Y:S01]  /*6740*/  @!P3 FMUL R55, R55, 16777216 ;  /* 0x4b8000003737b820 */ /* 0x000fe20000400000 */
[----:B------:R-:W-:Y:S01]  /*6750*/  @!P3 FMUL R58, R58, 16777216 ;  /* 0x4b8000003a3ab820 */ /* 0x000fe20000400000 */
[----:B---3--:R-:W-:Y:S01]  /*6760*/  IADD3 R28, P1, P2, R13, UR6, R30 ;  /* 0x000000060d1c7c10 */ /* 0x008fe2000fa3e01e */
[C---:B------:R-:W-:Y:S02]  /*6770*/  IMAD R48, R69.reuse, 0x2, R47 ;  /* 0x0000000245307824 */ /* 0x040fe400078e022f */
[----:B------:R-:W-:Y:S01]  /*6780*/  FMUL R91, R72, R55 ;  /* 0x00000037485b7220 */ /* 0x000fe20000400000 */
[----:B------:R-:W-:Y:S01]  /*6790*/  @!P3 FMUL R54, R54, 16777216 ;  /* 0x4b8000003636b820 */ /* 0x000fe20000400000 */
[----:B------:R-:W-:Y:S01]  /*67a0*/  IADD3.X R154, PT, PT, R12, UR5, R31, P1, P2 ;  /* 0x000000050c9a7c10 */ /* 0x000fe20008fe441f */
[----:B------:R-:W-:Y:S01]  /*67b0*/  @!P3 FMUL R62, R62, 16777216 ;  /* 0x4b8000003e3eb820 */ /* 0x000fe20000400000 */
[----:B------:R-:W-:Y:S01]  /*67c0*/  LEA R49, R69, R48, 0x1 ;  /* 0x0000003045317211 */ /* 0x000fe200078e08ff */
[----:B------:R-:W-:Y:S01]  /*67d0*/  FMUL R93, R72, R58 ;  /* 0x0000003a485d7220 */ /* 0x000fe20000400000 */
[----:B------:R-:W-:Y:S01]  /*67e0*/  @!P3 FMUL R59, R59, 16777216 ;  /* 0x4b8000003b3bb820 */ /* 0x000fe20000400000 */
[----:B------:R-:W-:Y:S01]  /*67f0*/  @!P3 FMUL R61, R61, 16777216 ;  /* 0x4b8000003d3db820 */ /* 0x000fe20000400000 */
[----:B------:R-:W-:Y:S01]  /*6800*/  @!P3 FMUL R63, R63, 16777216 ;  /* 0x4b8000003f3fb820 */ /* 0x000fe20000400000 */
[----:B------:R-:W-:-:S02]  /*6810*/  IMAD R52, R69, 0x2, R49 ;  /* 0x0000000245347824 */ /* 0x000fc400078e0231 */
[C---:B------:R-:W-:Y:S01]  /*6820*/  FMUL R89, R72.reuse, R54 ;  /* 0x0000003648597220 */ /* 0x040fe20000400000 */
[----:B------:R-:W-:Y:S01]  /*6830*/  FMUL R95, R72, R62 ;  /* 0x0000003e485f7220 */ /* 0x000fe20000400000 */
[----:B------:R-:W-:Y:S01]  /*6840*/  @!P3 FMUL R56, R56, 16777216 ;  /* 0x4b8000003838b820 */ /* 0x000fe20000400000 */
[----:B------:R-:W-:Y:S01]  /*6850*/  STS.128 [R88], R96 ;  /* 0x0000006058007388 */ /* 0x000fe20000000c00 */
[----:B------:R-:W-:Y:S02]  /*6860*/  IMAD R53, R69, 0x2, R52 ;  /* 0x0000000245357824 */ /* 0x000fe400078e0234 */
[----:B------:R-:W-:Y:S01]  /*6870*/  @!P3 FMUL R57, R57, 16777216 ;  /* 0x4b8000003939b820 */ /* 0x000fe20000400000 */
[----:B------:R-:W-:Y:S01]  /*6880*/  @!P3 FMUL R60, R60, 16777216 ;  /* 0x4b8000003c3cb820 */ /* 0x000fe20000400000 */
[----:B------:R-:W-:Y:S01]  /*6890*/  STS.128 [R88+0x800], R20 ;  /* 0x0008001458007388 */ /* 0x000fe20000000c00 */
[----:B------:R-:W-:Y:S01]  /*68a0*/  @!P3 FMUL R64, R64, 16777216 ;  /* 0x4b8000004040b820 */ /* 0x000fe20000400000 */
[----:B------:R-:W-:Y:S01]  /*68b0*/  LEA R55, R69, R53, 0x1 ;  /* 0x0000003545377211 */ /* 0x000fe200078e08ff */
[----:B------:R-:W-:Y:S01]  /*68c0*/  @!P3 FMUL R65, R65, 16777216 ;  /* 0x4b8000004141b820 */ /* 0x000fe20000400000 */
[----:B------:R-:W-:Y:S01]  /*68d0*/  BAR.SYNC.DEFER_BLOCKING 0x0 ;  /* 0x0000000000007b1d */ /* 0x000fe20000010000 */
[----:B------:R-:W-:Y:S01]  /*68e0*/  @!P3 FMUL R66, R66, 16777216 ;  /* 0x4b8000004242b820 */ /* 0x000fe20000400000 */
[----:B------:R-:W-:Y:S01]  /*68f0*/  FMUL R54, R72, R59 ;  /* 0x0000003b48367220 */ /* 0x000fe20000400000 */
[----:B------:R-:W-:-:S02]  /*6900*/  IMAD R58, R69, 0x2, R55 ;  /* 0x00000002453a7824 */ /* 0x000fc400078e0237 */
[C---:B------:R-:W-:Y:S01]  /*6910*/  FMUL R61, R72.reuse, R61 ;  /* 0x0000003d483d7220 */ /* 0x040fe20000400000 */
[C---:B------:R-:W-:Y:S01]  /*6920*/  FMUL R62, R72.reuse, R63 ;  /* 0x0000003f483e7220 */ /* 0x040fe20000400000 */
[----:B------:R-:W-:Y:S01]  /*6930*/  @!P3 FMUL R67, R67, 16777216 ;  /* 0x4b8000004343b820 */ /* 0x000fe20000400000 */
[C---:B------:R-:W-:Y:S01]  /*6940*/  FMUL R56, R72.reuse, R56 ;  /* 0x0000003848387220 */ /* 0x040fe20000400000 */
[C---:B------:R-:W-:Y:S01]  /*6950*/  LEA R59, R69.reuse, R58, 0x1 ;  /* 0x0000003a453b7211 */ /* 0x040fe200078e08ff */
[C---:B------:R-:W-:Y:S01]  /*6960*/  FMUL R57, R72.reuse, R57 ;  /* 0x0000003948397220 */ /* 0x040fe20000400000 */
[C---:B------:R-:W-:Y:S01]  /*6970*/  FMUL R60, R72.reuse, R60 ;  /* 0x0000003c483c7220 */ /* 0x040fe20000400000 */
[C---:B------:R-:W-:Y:S01]  /*6980*/  FMUL R64, R72.reuse, R64 ;  /* 0x0000004048407220 */ /* 0x040fe20000400000 */
[C---:B------:R-:W-:Y:S01]  /*6990*/  FMUL R65, R72.reuse, R65 ;  /* 0x0000004148417220 */ /* 0x040fe20000400000 */
[C---:B------:R-:W-:Y:S01]  /*69a0*/  FMUL R63, R72.reuse, R66 ;  /* 0x00000042483f7220 */ /* 0x040fe20000400000 */
[----:B------:R-:W-:Y:S01]  /*69b0*/  FMUL R72, R72, R67 ;  /* 0x0000004348487220 */ /* 0x000fe20000400000 */
[----:B------:R-:W-:Y:S01]  /*69c0*/  F2FP.F16.F32.PACK_AB R86, R62, R61 ;  /* 0x0000003d3e56723e */ /* 0x000fe200000000ff */
[----:B------:R-:W-:Y:S01]  /*69d0*/  IMAD R61, R69, 0x2, R59 ;  /* 0x00000002453d7824 */ /* 0x000fe200078e023b */
[----:B------:R-:W-:Y:S01]  /*69e0*/  F2FP.F16.F32.PACK_AB R94, R95, R60 ;  /* 0x0000003c5f5e723e */ /* 0x000fe200000000ff */
[----:B------:R-:W2:Y:S01]  /*69f0*/  LDCU UR4, c[0x0][0x3ec] ;  /* 0x00007d80ff0477ac */ /* 0x000ea20008000800 */
[----:B------:R-:W-:-:S02]  /*6a00*/  F2FP.F16.F32.PACK_AB R92, R89, R50 ;  /* 0x00000032595c723e */ /* 0x000fc400000000ff */
[----:B------:R-:W-:Y:S02]  /*6a10*/  F2FP.F16.F32.PACK_AB R84, R91, R84 ;  /* 0x000000545b54723e */ /* 0x000fe400000000ff */
[----:B------:R-:W-:Y:S01]  /*6a20*/  F2FP.F16.F32.PACK_AB R93, R93, R56 ;  /* 0x000000385d5d723e */ /* 0x000fe200000000ff */
[----:B------:R-:W3:Y:S01]  /*6a30*/  LDS.128 R20, [R0] ;  /* 0x0000000000147984 */ /* 0x000ee20000000c00 */
[----:B------:R-:W-:Y:S02]  /*6a40*/  F2FP.F16.F32.PACK_AB R85, R54, R57 ;  /* 0x000000393655723e */ /* 0x000fe400000000ff */
[----:B------:R-:W-:Y:S01]  /*6a50*/  F2FP.F16.F32.PACK_AB R95, R63, R64 ;  /* 0x000000403f5f723e */ /* 0x000fe200000000ff */
[----:B------:R-:W-:Y:S01]  /*6a60*/  LDS.128 R12, [R0+0x1000] ;  /* 0x00100000000c7984 */ /* 0x000fe20000000c00 */
[----:B------:R-:W-:Y:S02]  /*6a70*/  F2FP.F16.F32.PACK_AB R87, R72, R65 ;  /* 0x000000414857723e */ /* 0x000fe400000000ff */
[----:B------:R-:W-:Y:S01]  /*6a80*/  LEA R64, R69, R61, 0x1 ;  /* 0x0000003d45407211 */ /* 0x000fe200078e08ff */
[----:B------:R-:W-:Y:S01]  /*6a90*/  BAR.SYNC.DEFER_BLOCKING 0x0 ;  /* 0x0000000000007b1d */ /* 0x000fe20000010000 */
[----:B------:R-:W-:-:S02]  /*6aa0*/  LEA R30, P1, R68, R28, 0x1 ;  /* 0x0000001c441e7211 */ /* 0x000fc400078208ff */
[----:B0-----:R-:W-:Y:S01]  /*6ab0*/  PRMT R41, R8, 0x7632, R41 ;  /* 0x0000763208297816 */ /* 0x001fe20000000029 */
[----:B------:R-:W-:Y:S01]  /*6ac0*/  IMAD R65, R69, 0x2, R64 ;  /* 0x0000000245417824 */ /* 0x000fe200078e0240 */
[----:B------:R-:W-:Y:S01]  /*6ad0*/  LEA.HI.X.SX32 R31, R68, R154, 0x1, P1 ;  /* 0x0000009a441f7211 */ /* 0x000fe200008f0eff */
[----:B--2---:R-:W-:Y:S01]  /*6ae0*/  UIMAD UR4, UR72, UR4, URZ ;  /* 0x00000004480472a4 */ /* 0x004fe2000f8e02ff */
[----:B------:R-:W-:Y:S02]  /*6af0*/  LEA R36, P1, R29, R28, 0x1 ;  /* 0x0000001c1d247211 */ /* 0x000fe400078208ff */
[----:B------:R-:W-:Y:S01]  /*6b00*/  LEA R67, R69, R65, 0x1 ;  /* 0x0000004145437211 */ /* 0x000fe200078e08ff */
[----:B------:R-:W-:Y:S01]  /*6b10*/  USHF.L.U32 UR6, UR4, 0x2, URZ ;  /* 0x0000000204067899 */ /* 0x000fe200080006ff */
[----:B------:R-:W-:Y:S01]  /*6b20*/  LEA.HI.X.SX32 R37, R29, R154, 0x1, P1 ;  /* 0x0000009a1d257211 */ /* 0x000fe200008f0eff */
[----:B------:R-:W-:Y:S01]  /*6b30*/  UIMAD.WIDE UR4, UR4, 0x4, URZ ;  /* 0x00000004040478a5 */ /* 0x000fe2000f8e02ff */
[-C--:B------:R-:W-:Y:S01]  /*6b40*/  LEA R38, P2, R32, R28.reuse, 0x1 ;  /* 0x0000001c20267211 */ /* 0x080fe200078408ff */
[----:B------:R-:W-:Y:S01]  /*6b50*/  IMAD R29, R69, 0x2, R67 ;  /* 0x00000002451d7824 */ /* 0x000fe200078e0243 */
[----:B------:R-:W-:-:S02]  /*6b60*/  LEA R40, P1, R33, R28, 0x1 ;  /* 0x0000001c21287211 */ /* 0x000fc400078208ff */
[----:B------:R-:W-:Y:S02]  /*6b70*/  LEA.HI.X.SX32 R39, R32, R154, 0x1, P2 ;  /* 0x0000009a20277211 */ /* 0x000fe400010f0eff */
[C---:B------:R-:W-:Y:S02]  /*6b80*/  LEA R68, R69.reuse, R29, 0x1 ;  /* 0x0000001d45447211 */ /* 0x040fe400078e08ff */
[----:B------:R-:W-:Y:S01]  /*6b90*/  LEA R34, P2, R42, R28, 0x1 ;  /* 0x0000001c2a227211 */ /* 0x000fe200078408ff */
[----:B------:R-:W-:Y:S02]  /*6ba0*/  STS.128 [R88], R92 ;  /* 0x0000005c58007388 */ /* 0x000fe40000000c00 */
[C---:B------:R-:W-:Y:S02]  /*6bb0*/  IMAD R75, R69.reuse, 0x2, R68 ;  /* 0x00000002454b7824 */ /* 0x040fe400078e0244 */
[----:B------:R-:W-:Y:S01]  /*6bc0*/  STS.128 [R88+0x800], R84 ;  /* 0x0008005458007388 */ /* 0x000fe20000000c00 */
[----:B------:R-:W-:Y:S06]  /*6bd0*/  BAR.SYNC.DEFER_BLOCKING 0x0 ;  /* 0x0000000000007b1d */ /* 0x000fec0000010000 */
[----:B------:R0:W-:Y:S04]  /*6be0*/  STG.E.U16 desc[UR32][R30.64], R8 ;  /* 0x000000081e007986 */ /* 0x0001e8000c101520 */
[----:B------:R2:W-:Y:S04]  /*6bf0*/  STG.E.U16 desc[UR32][R36.64], R41 ;  /* 0x0000002924007986 */ /* 0x0005e8000c101520 */
[----:B------:R4:W-:Y:S01]  /*6c00*/  STG.E.U16 desc[UR32][R38.64], R9 ;  /* 0x0000000926007986 */ /* 0x0009e2000c101520 */
[----:B0-----:R-:W-:-:S02]  /*6c10*/  LEA R30, R69, R75, 0x1 ;  /* 0x0000004b451e7211 */ /* 0x001fc400078e08ff */
[----:B------:R-:W-:Y:S02]  /*6c20*/  LEA R8, P3, R45, R28, 0x1 ;  /* 0x0000001c2d087211 */ /* 0x000fe400078608ff */
[----:B--2---:R-:W-:Y:S01]  /*6c30*/  LEA.HI.X.SX32 R41, R33, R154, 0x1, P1 ;  /* 0x0000009a21297211 */ /* 0x004fe200008f0eff */
[----:B------:R-:W-:Y:S01]  /*6c40*/  IMAD R31, R69, 0x2, R30 ;  /* 0x00000002451f7824 */ /* 0x000fe200078e021e */
[----:B------:R-:W-:Y:S02]  /*6c50*/  PRMT R33, R9, 0x7632, R33 ;  /* 0x0000763209217816 */ /* 0x000fe40000000021 */
[----:B------:R-:W-:Y:S02]  /*6c60*/  LEA R32, P1, R35, R28, 0x1 ;  /* 0x0000001c23207211 */ /* 0x000fe400078208ff */
[----:B------:R-:W-:Y:S01]  /*6c70*/  LEA R76, R69, R31, 0x1 ;  /* 0x0000001f454c7211 */ /* 0x000fe200078e08ff */
[----:B------:R0:W-:Y:S01]  /*6c80*/  STG.E.U16 desc[UR32][R40.64], R33 ;  /* 0x0000002128007986 */ /* 0x0001e2000c101520 */
[----:B----4-:R-:W-:-:S03]  /*6c90*/  LEA.HI.X.SX32 R9, R45, R154, 0x1, P3 ;  /* 0x0000009a2d097211 */ /* 0x010fc600018f0eff */
[----:B------:R-:W-:-:S05]  /*6ca0*/  IMAD R83, R69, 0x2, R76 ;  /* 0x0000000245537824 */ /* 0x000fca00078e024c */
[----:B------:R-:W-:Y:S02]  /*6cb0*/  LEA R88, R69, R83, 0x1 ;  /* 0x0000005345587211 */ /* 0x000fe400078e08ff */
[----:B0-----:R-:W-:-:S03]  /*6cc0*/  LEA.HI.X.SX32 R33, R35, R154, 0x1, P1 ;  /* 0x0000009a23217211 */ /* 0x001fc600008f0eff */
[----:B------:R-:W-:Y:S01]  /*6cd0*/  IMAD R89, R69, 0x2, R88 ;  /* 0x0000000245597824 */ /* 0x000fe200078e0258 */
[----:B------:R-:W-:Y:S02]  /*6ce0*/  LEA.HI.X.SX32 R35, R42, R154, 0x1, P2 ;  /* 0x0000009a2a237211 */ /* 0x000fe400010f0eff */
[-C--:B------:R-:W-:Y:S01]  /*6cf0*/  LEA R36, P1, R43, R28.reuse, 0x1 ;  /* 0x0000001c2b247211 */ /* 0x080fe200078208ff */
[----:B------:R0:W-:Y:S01]  /*6d00*/  STG.E.U16 desc[UR32][R32.64], R10 ;  /* 0x0000000a20007986 */ /* 0x0001e2000c101520 */
[----:B------:R-:W-:Y:S02]  /*6d10*/  LEA R91, R69, R89, 0x1 ;  /* 0x00000059455b7211 */ /* 0x000fe400078e08ff */
[C---:B------:R-:W-:Y:S02]  /*6d20*/  LEA R38, P2, R44.reuse, R28, 0x1 ;  /* 0x0000001c2c267211 */ /* 0x040fe400078408ff */
[-C--:B------:R-:W-:Y:S01]  /*6d30*/  LEA.HI.X.SX32 R37, R43, R154.reuse, 0x1, P1 ;  /* 0x0000009a2b257211 */ /* 0x080fe200008f0eff */
[----:B------:R-:W-:Y:S01]  /*6d40*/  IMAD R94, R69, 0x2, R91 ;  /* 0x00000002455e7824 */ /* 0x000fe200078e025b */
[----:B------:R-:W-:-:S02]  /*6d50*/  LEA.HI.X.SX32 R39, R44, R154, 0x1, P2 ;  /* 0x0000009a2c277211 */ /* 0x000fc400010f0eff */
[C---:B------:R-:W-:Y:S02]  /*6d60*/  LEA R44, P1, R46.reuse, R28, 0x1 ;  /* 0x0000001c2e2c7211 */ /* 0x040fe400078208ff */
[----:B------:R-:W-:Y:S02]  /*6d70*/  LEA R95, R69, R94, 0x1 ;  /* 0x0000005e455f7211 */ /* 0x000fe400078e08ff */
[----:B------:R-:W-:Y:S02]  /*6d80*/  LEA R42, P2, R47, R28, 0x1 ;  /* 0x0000001c2f2a7211 */ /* 0x000fe400078408ff */
[-C--:B------:R-:W-:Y:S01]  /*6d90*/  LEA.HI.X.SX32 R45, R46, R154.reuse, 0x1, P1 ;  /* 0x0000009a2e2d7211 */ /* 0x080fe200008f0eff */
[----:B------:R-:W-:Y:S01]  /*6da0*/  IMAD R97, R69, 0x2, R95 ;  /* 0x0000000245617824 */ /* 0x000fe200078e025f */
[----:B------:R-:W-:Y:S02]  /*6db0*/  LEA.HI.X.SX32 R43, R47, R154, 0x1, P2 ;  /* 0x0000009a2f2b7211 */ /* 0x000fe400010f0eff */
[----:B------:R-:W-:-:S02]  /*6dc0*/  LEA R50, P1, R49, R28, 0x1 ;  /* 0x0000001c31327211 */ /* 0x000fc400078208ff */
[-C--:B------:R-:W-:Y:S02]  /*6dd0*/  LEA R40, P3, R48, R28.reuse, 0x1 ;  /* 0x0000001c30287211 */ /* 0x080fe400078608ff */
[----:B------:R-:W-:Y:S02]  /*6de0*/  LEA R46, P2, R52, R28, 0x1 ;  /* 0x0000001c342e7211 */ /* 0x000fe400078408ff */
[----:B------:R-:W-:Y:S02]  /*6df0*/  LEA R100, R69, R97, 0x1 ;  /* 0x0000006145647211 */ /* 0x000fe400078e08ff */
[-C--:B------:R-:W-:Y:S02]  /*6e00*/  LEA.HI.X.SX32 R51, R49, R154.reuse, 0x1, P1 ;  /* 0x0000009a31337211 */ /* 0x080fe400008f0eff */
[-C--:B------:R-:W-:Y:S01]  /*6e10*/  LEA.HI.X.SX32 R41, R48, R154.reuse, 0x1, P3 ;  /* 0x0000009a30297211 */ /* 0x080fe200018f0eff */
[----:B------:R-:W-:Y:S01]  /*6e20*/  IMAD R101, R69, 0x2, R100 ;  /* 0x0000000245657824 */ /* 0x000fe200078e0264 */
[----:B------:R-:W-:-:S02]  /*6e30*/  LEA.HI.X.SX32 R47, R52, R154, 0x1, P2 ;  /* 0x0000009a342f7211 */ /* 0x000fc400010f0eff */
[-C--:B------:R-:W-:Y:S02]  /*6e40*/  LEA R56, P1, R55, R28.reuse, 0x1 ;  /* 0x0000001c37387211 */ /* 0x080fe400078208ff */
[-C--:B------:R-:W-:Y:S02]  /*6e50*/  LEA R48, P3, R53, R28.reuse, 0x1 ;  /* 0x0000001c35307211 */ /* 0x080fe400078608ff */
[C---:B------:R-:W-:Y:S02]  /*6e60*/  LEA R54, P2, R58.reuse, R28, 0x1 ;  /* 0x0000001c3a367211 */ /* 0x040fe400078408ff */
[-C--:B------:R-:W-:Y:S02]  /*6e70*/  LEA.HI.X.SX32 R57, R55, R154.reuse, 0x1, P1 ;  /* 0x0000009a37397211 */ /* 0x080fe400008f0eff */
[-C--:B------:R-:W-:Y:S02]  /*6e80*/  LEA.HI.X.SX32 R49, R53, R154.reuse, 0x1, P3 ;  /* 0x0000009a35317211 */ /* 0x080fe400018f0eff */
[----:B------:R-:W-:-:S02]  /*6e90*/  LEA.HI.X.SX32 R55, R58, R154, 0x1, P2 ;  /* 0x0000009a3a377211 */ /* 0x000fc400010f0eff */
[-C--:B------:R-:W-:Y:S02]  /*6ea0*/  LEA R62, P1, R61, R28.reuse, 0x1 ;  /* 0x0000001c3d3e7211 */ /* 0x080fe400078208ff */
[-C--:B------:R-:W-:Y:S02]  /*6eb0*/  LEA R52, P3, R59, R28.reuse, 0x1 ;  /* 0x0000001c3b347211 */ /* 0x080fe400078608ff */
[C---:B------:R-:W-:Y:S02]  /*6ec0*/  LEA R60, P2, R64.reuse, R28, 0x1 ;  /* 0x0000001c403c7211 */ /* 0x040fe400078408ff */
[----:B------:R-:W-:Y:S02]  /*6ed0*/  LEA R103, R69, R101, 0x1 ;  /* 0x0000006545677211 */ /* 0x000fe400078e08ff */
[-C--:B------:R-:W-:Y:S02]  /*6ee0*/  LEA.HI.X.SX32 R63, R61, R154.reuse, 0x1, P1 ;  /* 0x0000009a3d3f7211 */ /* 0x080fe400008f0eff */
[-C--:B------:R-:W-:Y:S01]  /*6ef0*/  LEA.HI.X.SX32 R53, R59, R154.reuse, 0x1, P3 ;  /* 0x0000009a3b357211 */ /* 0x080fe200018f0eff */
[----:B------:R-:W-:Y:S01]  /*6f00*/  IMAD R106, R69, 0x2, R103 ;  /* 0x00000002456a7824 */ /* 0x000fe200078e0267 */
[----:B------:R-:W-:-:S02]  /*6f10*/  LEA.HI.X.SX32 R61, R64, R154, 0x1, P2 ;  /* 0x0000009a403d7211 */ /* 0x000fc400010f0eff */
[-C--:B------:R-:W-:Y:S02]  /*6f20*/  LEA R58, P3, R65, R28.reuse, 0x1 ;  /* 0x0000001c413a7211 */ /* 0x080fe400078608ff */
[----:B------:R-:W-:Y:S02]  /*6f30*/  LEA R72, P2, R29, R28, 0x1 ;  /* 0x0000001c1d487211 */ /* 0x000fe400078408ff */
[----:B------:R-:W-:Y:S02]  /*6f40*/  LEA.HI.X.SX32 R59, R65, R154, 0x1, P3 ;  /* 0x0000009a413b7211 */ /* 0x000fe400018f0eff */
[----:B------:R-:W-:Y:S02]  /*6f50*/  LEA R64, P1, R67, R28, 0x1 ;  /* 0x0000001c43407211 */ /* 0x000fe400078208ff */
[----:B------:R-:W-:Y:S02]  /*6f60*/  LEA.HI.X.SX32 R73, R29, R154, 0x1, P2 ;  /* 0x0000009a1d497211 */ /* 0x000fe400010f0eff */
[----:B------:R-:W-:-:S02]  /*6f70*/  LEA R66, P3, R68, R28, 0x1 ;  /* 0x0000001c44427211 */ /* 0x000fc400078608ff */
[----:B------:R-:W-:Y:S02]  /*6f80*/  LEA R29, R69, R106, 0x1 ;  /* 0x0000006a451d7211 */ /* 0x000fe400078e08ff */
[-C--:B------:R-:W-:Y:S02]  /*6f90*/  LEA.HI.X.SX32 R65, R67, R154.reuse, 0x1, P1 ;  /* 0x0000009a43417211 */ /* 0x080fe400008f0eff */
[----:B------:R-:W-:Y:S01]  /*6fa0*/  LEA.HI.X.SX32 R67, R68, R154, 0x1, P3 ;  /* 0x0000009a44437211 */ /* 0x000fe200018f0eff */
[----:B------:R-:W-:Y:S01]  /*6fb0*/  IMAD R68, R69, 0x2, R29 ;  /* 0x0000000245447824 */ /* 0x000fe200078e021d */
[CC--:B------:R-:W-:Y:S02]  /*6fc0*/  LEA R80, P1, R75.reuse, R28.reuse, 0x1 ;  /* 0x0000001c4b507211 */ /* 0x0c0fe400078208ff */
[----:B------:R-:W-:Y:S02]  /*6fd0*/  LEA R74, P2, R30, R28, 0x1 ;  /* 0x0000001c1e4a7211 */ /* 0x000fe400078408ff */
[----:B------:R-:W-:-:S02]  /*6fe0*/  LEA.HI.X.SX32 R81, R75, R154, 0x1, P1 ;  /* 0x0000009a4b517211 */ /* 0x000fc400008f0eff */
[----:B------:R-:W-:Y:S02]  /*6ff0*/  LEA.HI.X.SX32 R75, R30, R154, 0x1, P2 ;  /* 0x0000009a1e4b7211 */ /* 0x000fe400010f0eff */
[----:B------:R-:W-:Y:S02]  /*7000*/  LEA R78, P3, R31, R28, 0x1 ;  /* 0x0000001c1f4e7211 */ /* 0x000fe400078608ff */
[----:B------:R-:W-:Y:S02]  /*7010*/  LEA R30, R69, R68, 0x1 ;  /* 0x00000044451e7211 */ /* 0x000fe400078e08ff */
[----:B------:R-:W-:Y:S02]  /*7020*/  LEA.HI.X.SX32 R79, R31, R154, 0x1, P3 ;  /* 0x0000009a1f4f7211 */ /* 0x000fe400018f0eff */
[-C--:B------:R-:W-:Y:S01]  /*7030*/  LEA R86, P1, R76, R28.reuse, 0x1 ;  /* 0x0000001c4c567211 */ /* 0x080fe200078208ff */
[----:B------:R-:W-:Y:S01]  /*7040*/  IMAD R31, R69, 0x2, R30 ;  /* 0x00000002451f7824 */ /* 0x000fe200078e021e */
[----:B------:R-:W-:-:S02]  /*7050*/  LEA R84, P2, R83, R28, 0x1 ;  /* 0x0000001c53547211 */ /* 0x000fc400078408ff */
[----:B------:R-:W-:Y:S02]  /*7060*/  LEA.HI.X.SX32 R87, R76, R154, 0x1, P1 ;  /* 0x0000009a4c577211 */ /* 0x000fe400008f0eff */
[----:B------:R-:W-:Y:S02]  /*7070*/  LEA R76, R69, R31, 0x1 ;  /* 0x0000001f454c7211 */ /* 0x000fe400078e08ff */
[C---:B------:R-:W-:Y:S02]  /*7080*/  LEA R82, P3, R88.reuse, R28, 0x1 ;  /* 0x0000001c58527211 */ /* 0x040fe400078608ff */
[-C--:B------:R-:W-:Y:S01]  /*7090*/  LEA.HI.X.SX32 R85, R83, R154.reuse, 0x1, P2 ;  /* 0x0000009a53557211 */ /* 0x080fe200010f0eff */
[----:B------:R-:W-:Y:S01]  /*70a0*/  IMAD R111, R69, 0x2, R76 ;  /* 0x00000002456f7824 */ /* 0x000fe200078e024c */
[----:B------:R-:W-:Y:S02]  /*70b0*/  LEA.HI.X.SX32 R83, R88, R154, 0x1, P3 ;  /* 0x0000009a58537211 */ /* 0x000fe400018f0eff */
[----:B------:R-:W-:-:S02]  /*70c0*/  LEA R92, P1, R89, R28, 0x1 ;  /* 0x0000001c595c7211 */ /* 0x000fc400078208ff */
[----:B------:R-:W-:Y:S02]  /*70d0*/  LEA R119, R69, R111, 0x1 ;  /* 0x0000006f45777211 */ /* 0x000fe400078e08ff */
[CC--:B------:R-:W-:Y:S02]  /*70e0*/  LEA R88, P3, R94.reuse, R28.reuse, 0x1 ;  /* 0x0000001c5e587211 */ /* 0x0c0fe400078608ff */
[----:B------:R-:W-:Y:S01]  /*70f0*/  LEA R90, P2, R91, R28, 0x1 ;  /* 0x0000001c5b5a7211 */ /* 0x000fe200078408ff */
[----:B------:R-:W-:Y:S01]  /*7100*/  IMAD R121, R69, 0x2, R119 ;  /* 0x0000000245797824 */ /* 0x000fe200078e0277 */
[-C--:B------:R-:W-:Y:S02]  /*7110*/  LEA.HI.X.SX32 R93, R89, R154.reuse, 0x1, P1 ;  /* 0x0000009a595d7211 */ /* 0x080fe400008f0eff */
[----:B------:R-:W-:Y:S02]  /*7120*/  LEA.HI.X.SX32 R89, R94, R154, 0x1, P3 ;  /* 0x0000009a5e597211 */ /* 0x000fe400018f0eff */
[----:B------:R-:W-:-:S02]  /*7130*/  LEA R123, R69, R121, 0x1 ;  /* 0x00000079457b7211 */ /* 0x000fc400078e08ff */
[----:B------:R-:W-:Y:S02]  /*7140*/  LEA R94, P1, R95, R28, 0x1 ;  /* 0x0000001c5f5e7211 */ /* 0x000fe400078208ff */
[----:B------:R-:W-:Y:S01]  /*7150*/  LEA.HI.X.SX32 R91, R91, R154, 0x1, P2 ;  /* 0x0000009a5b5b7211 */ /* 0x000fe200010f0eff */
[----:B------:R-:W-:Y:S01]  /*7160*/  IMAD R125, R69, 0x2, R123 ;  /* 0x00000002457d7824 */ /* 0x000fe200078e027b */
[-C--:B------:R-:W-:Y:S02]  /*7170*/  LEA R98, P2, R97, R28.reuse, 0x1 ;  /* 0x0000001c61627211 */ /* 0x080fe400078408ff */
[----:B------:R-:W-:Y:S02]  /*7180*/  LEA R96, P3, R100, R28, 0x1 ;  /* 0x0000001c64607211 */ /* 0x000fe400078608ff */
[----:B------:R-:W-:Y:S02]  /*7190*/  LEA.HI.X.SX32 R95, R95, R154, 0x1, P1 ;  /* 0x0000009a5f5f7211 */ /* 0x000fe400008f0eff */
[----:B------:R-:W-:-:S02]  /*71a0*/  LEA R104, P1, R101, R28, 0x1 ;  /* 0x0000001c65687211 */ /* 0x000fc400078208ff */
[----:B------:R-:W-:Y:S02]  /*71b0*/  LEA R127, R69, R125, 0x1 ;  /* 0x0000007d457f7211 */ /* 0x000fe400078e08ff */
[-C--:B------:R-:W-:Y:S02]  /*71c0*/  LEA.HI.X.SX32 R99, R97, R154.reuse, 0x1, P2 ;  /* 0x0000009a61637211 */ /* 0x080fe400010f0eff */
[----:B------:R-:W-:Y:S01]  /*71d0*/  LEA.HI.X.SX32 R97, R100, R154, 0x1, P3 ;  /* 0x0000009a64617211 */ /* 0x000fe200018f0eff */
[----:B------:R-:W-:Y:S01]  /*71e0*/  IMAD R129, R69, 0x2, R127 ;  /* 0x0000000245817824 */ /* 0x000fe200078e027f */
[----:B------:R-:W-:Y:S02]  /*71f0*/  LEA R100, P2, R103, R28, 0x1 ;  /* 0x0000001c67647211 */ /* 0x000fe400078408ff */
[----:B------:R-:W-:Y:S02]  /*7200*/  LEA.HI.X.SX32 R105, R101, R154, 0x1, P1 ;  /* 0x0000009a65697211 */ /* 0x000fe400008f0eff */
[----:B------:R-:W-:-:S02]  /*7210*/  LEA R102, P3, R106, R28, 0x1 ;  /* 0x0000001c6a667211 */ /* 0x000fc400078608ff */
[----:B------:R-:W-:Y:S02]  /*7220*/  LEA R116, P1, R29, R28, 0x1 ;  /* 0x0000001c1d747211 */ /* 0x000fe400078208ff */
[-C--:B------:R-:W-:Y:S02]  /*7230*/  LEA.HI.X.SX32 R101, R103, R154.reuse, 0x1, P2 ;  /* 0x0000009a67657211 */ /* 0x080fe400010f0eff */
[-C--:B------:R-:W-:Y:S02]  /*7240*/  LEA.HI.X.SX32 R103, R106, R154.reuse, 0x1, P3 ;  /* 0x0000009a6a677211 */ /* 0x080fe400018f0eff */
[----:B------:R-:W-:Y:S02]  /*7250*/  LEA.HI.X.SX32 R117, R29, R154, 0x1, P1 ;  /* 0x0000009a1d757211 */ /* 0x000fe400008f0eff */
[----:B------:R-:W-:Y:S02]  /*7260*/  LEA R108, P3, R30, R28, 0x1 ;  /* 0x0000001c1e6c7211 */ /* 0x000fe400078608ff */
[----:B------:R-:W-:-:S02]  /*7270*/  LEA R29, R69, R129, 0x1 ;  /* 0x00000081451d7211 */ /* 0x000fc400078e08ff */
[----:B------:R-:W-:Y:S02]  /*7280*/  LEA.HI.X.SX32 R109, R30, R154, 0x1, P3 ;  /* 0x0000009a1e6d7211 */ /* 0x000fe400018f0eff */
[-C--:B------:R-:W-:Y:S01]  /*7290*/  LEA R114, P1, R31, R28.reuse, 0x1 ;  /* 0x0000001c1f727211 */ /* 0x080fe200078208ff */
[----:B------:R-:W-:Y:S01]  /*72a0*/  IMAD R30, R69, 0x2, R29 ;  /* 0x00000002451e7824 */ /* 0x000fe200078e021d */
[C---:B------:R-:W-:Y:S02]  /*72b0*/  LEA R106, P2, R68.reuse, R28, 0x1 ;  /* 0x0000001c446a7211 */ /* 0x040fe400078408ff */
[----:B------:R-:W-:Y:S02]  /*72c0*/  LEA.HI.X.SX32 R115, R31, R154, 0x1, P1 ;  /* 0x0000009a1f737211 */ /* 0x000fe400008f0eff */
[----:B------:R-:W-:Y:S02]  /*72d0*/  LEA R31, R69, R30, 0x1 ;  /* 0x0000001e451f7211 */ /* 0x000fe400078e08ff */
[----:B------:R-:W-:-:S02]  /*72e0*/  LEA.HI.X.SX32 R107, R68, R154, 0x1, P2 ;  /* 0x0000009a446b7211 */ /* 0x000fc400010f0eff */
[CC--:B------:R-:W-:Y:S01]  /*72f0*/  LEA R112, P2, R76.reuse, R28.reuse, 0x1 ;  /* 0x0000001c4c707211 */ /* 0x0c0fe200078408ff */
[----:B------:R-:W-:Y:S01]  /*7300*/  IMAD R68, R69, 0x2, R31 ;  /* 0x0000000245447824 */ /* 0x000fe200078e021f */
[----:B------:R-:W-:Y:S02]  /*7310*/  LEA R118, P1, R119, R28, 0x1 ;  /* 0x0000001c77767211 */ /* 0x000fe400078208ff */
[----:B------:R-:W-:Y:S02]  /*7320*/  LEA.HI.X.SX32 R113, R76, R154, 0x1, P2 ;  /* 0x0000009a4c717211 */ /* 0x000fe400010f0eff */
[----:B------:R-:W-:Y:S02]  /*7330*/  LEA R76, R69, R68, 0x1 ;  /* 0x00000044454c7211 */ /* 0x000fe400078e08ff */
[----:B------:R-:W-:Y:S02]  /*7340*/  LEA.HI.X.SX32 R119, R119, R154, 0x1, P1 ;  /* 0x0000009a77777211 */ /* 0x000fe400008f0eff */
[-C--:B------:R-:W-:Y:S01]  /*7350*/  LEA R110, P3, R111, R28.reuse, 0x1 ;  /* 0x0000001c6f6e7211 */ /* 0x080fe200078608ff */
[----:B------:R-:W-:Y:S01]  /*7360*/  IMAD R141, R69, 0x2, R76 ;  /* 0x00000002458d7824 */ /* 0x000fe200078e024c */
[----:B------:R-:W-:-:S02]  /*7370*/  LEA R120, P2, R121, R28, 0x1 ;  /* 0x0000001c79787211 */ /* 0x000fc400078408ff */
[----:B------:R-:W-:Y:S02]  /*7380*/  LEA R124, P1, R125, R28, 0x1 ;  /* 0x0000001c7d7c7211 */ /* 0x000fe400078208ff */
[----:B------:R-:W-:Y:S02]  /*7390*/  LEA R143, R69, R141, 0x1 ;  /* 0x0000008d458f7211 */ /* 0x000fe400078e08ff */
[-C--:B------:R-:W-:Y:S02]  /*73a0*/  LEA.HI.X.SX32 R111, R111, R154.reuse, 0x1, P3 ;  /* 0x0000009a6f6f7211 */ /* 0x080fe400018f0eff */
[-C--:B------:R-:W-:Y:S01]  /*73b0*/  LEA.HI.X.SX32 R121, R121, R154.reuse, 0x1, P2 ;  /* 0x0000009a79797211 */ /* 0x080fe200010f0eff */
[----:B------:R-:W-:Y:S01]  /*73c0*/  IMAD R145, R69, 0x2, R143 ;  /* 0x0000000245917824 */ /* 0x000fe200078e028f */
[----:B------:R-:W-:Y:S02]  /*73d0*/  LEA.HI.X.SX32 R125, R125, R154, 0x1, P1 ;  /* 0x0000009a7d7d7211 */ /* 0x000fe400008f0eff */
[----:B------:R-:W-:-:S02]  /*73e0*/  LEA R122, P3, R123, R28, 0x1 ;  /* 0x0000001c7b7a7211 */ /* 0x000fc400078608ff */
[-C--:B------:R-:W-:Y:S02]  /*73f0*/  LEA R126, P2, R127, R28.reuse, 0x1 ;  /* 0x0000001c7f7e7211 */ /* 0x080fe400078408ff */
[----:B------:R-:W-:Y:S02]  /*7400*/  LEA R130, P1, R29, R28, 0x1 ;  /* 0x0000001c1d827211 */ /* 0x000fe400078208ff */
[-C--:B------:R-:W-:Y:S02]  /*7410*/  LEA.HI.X.SX32 R123, R123, R154.reuse, 0x1, P3 ;  /* 0x0000009a7b7b7211 */ /* 0x080fe400018f0eff */
[-C--:B------:R-:W-:Y:S02]  /*7420*/  LEA.HI.X.SX32 R127, R127, R154.reuse, 0x1, P2 ;  /* 0x0000009a7f7f7211 */ /* 0x080fe400010f0eff */
[----:B------:R-:W-:Y:S02]  /*7430*/  LEA.HI.X.SX32 R131, R29, R154, 0x1, P1 ;  /* 0x0000009a1d837211 */ /* 0x000fe400008f0eff */
[----:B------:R-:W-:-:S02]  /*7440*/  LEA R128, P3, R129, R28, 0x1 ;  /* 0x0000001c81807211 */ /* 0x000fc400078608ff */
[C---:B------:R-:W-:Y:S02]  /*7450*/  LEA R132, P2, R30.reuse, R28, 0x1 ;  /* 0x0000001c1e847211 */ /* 0x040fe400078408ff */
[----:B------:R-:W-:Y:S02]  /*7460*/  LEA R29, R69, R145, 0x1 ;  /* 0x00000091451d7211 */ /* 0x000fe400078e08ff */
[-C--:B------:R-:W-:Y:S02]  /*7470*/  LEA.HI.X.SX32 R129, R129, R154.reuse, 0x1, P3 ;  /* 0x0000009a81817211 */ /* 0x080fe400018f0eff */
[----:B------:R-:W-:Y:S01]  /*7480*/  LEA.HI.X.SX32 R133, R30, R154, 0x1, P2 ;  /* 0x0000009a1e857211 */ /* 0x000fe200010f0eff */
[----:B------:R-:W-:Y:S01]  /*7490*/  IMAD R30, R69, 0x2, R29 ;  /* 0x00000002451e7824 */ /* 0x000fe200078e021d */
[-C--:B------:R-:W-:Y:S02]  /*74a0*/  LEA R134, P3, R31, R28.reuse, 0x1 ;  /* 0x0000001c1f867211 */ /* 0x080fe400078608ff */
[----:B------:R-:W-:-:S02]  /*74b0*/  LEA R138, P2, R76, R28, 0x1 ;  /* 0x0000001c4c8a7211 */ /* 0x000fc400078408ff */
[----:B------:R-:W-:Y:S02]  /*74c0*/  LEA.HI.X.SX32 R135, R31, R154, 0x1, P3 ;  /* 0x0000009a1f877211 */ /* 0x000fe400018f0eff */
[----:B------:R-:W-:Y:S02]  /*74d0*/  LEA R140, P3, R141, R28, 0x1 ;  /* 0x0000001c8d8c7211 */ /* 0x000fe400078608ff */
[C---:B------:R-:W-:Y:S02]  /*74e0*/  LEA R31, R69.reuse, R30, 0x1 ;  /* 0x0000001e451f7211 */ /* 0x040fe400078e08ff */
[----:B------:R-:W-:Y:S02]  /*74f0*/  LEA R136, P1, R68, R28, 0x1 ;  /* 0x0000001c44887211 */ /* 0x000fe400078208ff */
[-C--:B------:R-:W-:Y:S01]  /*7500*/  LEA.HI.X.SX32 R139, R76, R154.reuse, 0x1, P2 ;  /* 0x0000009a4c8b7211 */ /* 0x080fe200010f0eff */
[----:B------:R-:W-:Y:S01]  /*7510*/  IMAD R76, R69, 0x2, R31 ;  /* 0x00000002454c7824 */ /* 0x000fe200078e021f */
[----:B------:R-:W-:-:S02]  /*7520*/  LEA.HI.X.SX32 R141, R141, R154, 0x1, P3 ;  /* 0x0000009a8d8d7211 */ /* 0x000fc400018f0eff */
[----:B------:R-:W-:Y:S02]  /*7530*/  LEA R146, P3, R29, R28, 0x1 ;  /* 0x0000001c1d927211 */ /* 0x000fe400078608ff */
[----:B------:R-:W-:Y:S02]  /*7540*/  LEA.HI.X.SX32 R137, R68, R154, 0x1, P1 ;  /* 0x0000009a44897211 */ /* 0x000fe400008f0eff */
[-C--:B------:R-:W-:Y:S02]  /*7550*/  LEA R142, P1, R143, R28.reuse, 0x1 ;  /* 0x0000001c8f8e7211 */ /* 0x080fe400078208ff */
[----:B------:R-:W-:Y:S02]  /*7560*/  LEA R144, P2, R145, R28, 0x1 ;  /* 0x0000001c91907211 */ /* 0x000fe400078408ff */
[----:B------:R-:W-:Y:S02]  /*7570*/  LEA.HI.X.SX32 R147, R29, R154, 0x1, P3 ;  /* 0x0000009a1d937211 */ /* 0x000fe400018f0eff */
[----:B------:R-:W-:-:S02]  /*7580*/  LEA R29, R69, R76, 0x1 ;  /* 0x0000004c451d7211 */ /* 0x000fc400078e08ff */
[-C--:B------:R-:W-:Y:S02]  /*7590*/  LEA.HI.X.SX32 R143, R143, R154.reuse, 0x1, P1 ;  /* 0x0000009a8f8f7211 */ /* 0x080fe400008f0eff */
[----:B------:R-:W-:Y:S02]  /*75a0*/  LEA.HI.X.SX32 R145, R145, R154, 0x1, P2 ;  /* 0x0000009a91917211 */ /* 0x000fe400010f0eff */
[-C--:B------:R-:W-:Y:S02]  /*75b0*/  LEA R68, P1, R30, R28.reuse, 0x1 ;  /* 0x0000001c1e447211 */ /* 0x080fe400078208ff */
[-C--:B------:R-:W-:Y:S02]  /*75c0*/  LEA R148, P2, R31, R28.reuse, 0x1 ;  /* 0x0000001c1f947211 */ /* 0x080fe400078408ff */
[-C--:B------:R-:W-:Y:S02]  /*75d0*/  LEA R152, P4, R29, R28.reuse, 0x1 ;  /* 0x0000001c1d987211 */ /* 0x080fe400078808ff */
[----:B------:R-:W-:-:S02]  /*75e0*/  LEA R150, P3, R76, R28, 0x1 ;  /* 0x0000001c4c967211 */ /* 0x000fc400078608ff */
[-C--:B------:R-:W-:Y:S02]  /*75f0*/  LEA.HI.X.SX32 R69, R30, R154.reuse, 0x1, P1 ;  /* 0x0000009a1e457211 */ /* 0x080fe400008f0eff */
[-C--:B------:R-:W-:Y:S02]  /*7600*/  LEA.HI.X.SX32 R149, R31, R154.reuse, 0x1, P2 ;  /* 0x0000009a1f957211 */ /* 0x080fe400010f0eff */
[-C--:B------:R-:W-:Y:S02]  /*7610*/  LEA.HI.X.SX32 R153, R29, R154.reuse, 0x1, P4 ;  /* 0x0000009a1d997211 */ /* 0x080fe400020f0eff */
[----:B------:R-:W2:Y:S01]  /*7620*/  LDS.128 R28, [R0] ;  /* 0x00000000001c7984 */ /* 0x000ea20000000c00 */
[----:B------:R-:W-:Y:S02]  /*7630*/  LEA.HI.X.SX32 R151, R76, R154, 0x1, P3 ;  /* 0x0000009a4c977211 */ /* 0x000fe400018f0eff */
[----:B------:R-:W-:Y:S02]  /*7640*/  PRMT R76, R10, 0x7632, R76 ;  /* 0x000076320a4c7816 */ /* 0x000fe4000000004c */
[----:B0-----:R-:W-:-:S02]  /*7650*/  PRMT R33, R11, 0x7632, R33 ;  /* 0x000076320b217816 */ /* 0x001fc40000000021 */
[----:B-1----:R-:W-:Y:S01]  /*7660*/  PRMT R10, R26, 0x7632, R10 ;  /* 0x000076321a0a7816 */ /* 0x002fe2000000000a */
[----:B------:R0:W-:Y:S01]  /*7670*/  STG.E.U16 desc[UR32][R34.64], R76 ;  /* 0x0000004c22007986 */ /* 0x0001e2000c101520 */
[----:B---3--:R-:W-:Y:S02]  /*7680*/  PRMT R32, R22, 0x7632, R32 ;  /* 0x0000763216207816 */ /* 0x008fe40000000020 */
[----:B------:R-:W-:Y:S01]  /*7690*/  ISETP.GE.U32.AND P1, PT, R70, 0x80, PT ;  /* 0x000000804600780c */ /* 0x000fe20003f26070 */
[----:B------:R1:W-:Y:S04]  /*76a0*/  STG.E.U16 desc[UR32][R36.64], R11 ;  /* 0x0000000b24007986 */ /* 0x0003e8000c101520 */
[----:B------:R3:W-:Y:S01]  /*76b0*/  STG.E.U16 desc[UR32][R38.64], R33 ;  /* 0x0000002126007986 */ /* 0x0007e2000c101520 */
[----:B0-----:R-:W-:-:S03]  /*76c0*/  PRMT R35, R24, 0x7632, R35 ;  /* 0x0000763218237816 */ /* 0x001fc60000000023 */
[----:B------:R0:W-:Y:S01]  /*76d0*/  STG.E.U16 desc[UR32][R8.64], R24 ;  /* 0x0000001808007986 */ /* 0x0001e2000c101520 */
[----:B-1----:R-:W-:-:S03]  /*76e0*/  PRMT R11, R27, 0x7632, R11 ;  /* 0x000076321b0b7816 */ /* 0x002fc6000000000b */
[----:B------:R-:W-:Y:S01]  /*76f0*/  STG.E.U16 desc[UR32][R44.64], R35 ;  /* 0x000000232c007986 */ /* 0x000fe2000c101520 */
[----:B---3--:R-:W-:-:S03]  /*7700*/  PRMT R33, R23, 0x7632, R33 ;  /* 0x0000763217217816 */ /* 0x008fc60000000021 */
[----:B------:R1:W-:Y:S01]  /*7710*/  STG.E.U16 desc[UR32][R42.64], R25 ;  /* 0x000000192a007986 */ /* 0x0003e2000c101520 */
[----:B0-----:R-:W-:Y:S02]  /*7720*/  PRMT R9, R25, 0x7632, R9 ;  /* 0x0000763219097816 */ /* 0x001fe40000000009 */
[----:B------:R-:W-:Y:S02]  /*7730*/  PRMT R8, R20, 0x7632, R8 ;  /* 0x0000763214087816 */ /* 0x000fe40000000008 */
[----:B------:R-:W-:Y:S01]  /*7740*/  PRMT R24, R21, 0x7632, R24 ;  /* 0x0000763215187816 */ /* 0x000fe20000000018 */
[----:B------:R0:W-:Y:S01]  /*7750*/  STG.E.U16 desc[UR32][R40.64], R9 ;  /* 0x0000000928007986 */ /* 0x0001e2000c101520 */
[----:B--2---:R-:W-:-:S03]  /*7760*/  PRMT R37, R28, 0x7632, R37 ;  /* 0x000076321c257816 */ /* 0x004fc60000000025 */
[----:B------:R2:W-:Y:S01]  /*7770*/  STG.E.U16 desc[UR32][R50.64], R26 ;  /* 0x0000001a32007986 */ /* 0x0005e2000c101520 */
[----:B-1----:R-:W-:Y:S02]  /*7780*/  PRMT R43, R29, 0x7632, R43 ;  /* 0x000076321d2b7816 */ /* 0x002fe4000000002b */
[----:B------:R-:W-:Y:S01]  /*7790*/  PRMT R45, R31, 0x7632, R45 ;  /* 0x000076321f2d7816 */ /* 0x000fe2000000002d */
[----:B------:R1:W-:Y:S04]  /*77a0*/  STG.E.U16 desc[UR32][R46.64], R10 ;  /* 0x0000000a2e007986 */ /* 0x0003e8000c101520 */
[----:B------:R3:W-:Y:S01]  /*77b0*/  STG.E.U16 desc[UR32][R48.64], R27 ;  /* 0x0000001b30007986 */ /* 0x0007e2000c101520 */
[----:B0-----:R-:W-:-:S03]  /*77c0*/  PRMT R41, R30, 0x7632, R41 ;  /* 0x000076321e297816 */ /* 0x001fc60000000029 */
[----:B------:R0:W-:Y:S01]  /*77d0*/  STG.E.U16 desc[UR32][R56.64], R11 ;  /* 0x0000000b38007986 */ /* 0x0001e2000c101520 */
[----:B--2---:R-:W-:-:S03]  /*77e0*/  PRMT R50, R6, 0x7632, R50 ;  /* 0x0000763206327816 */ /* 0x004fc60000000032 */
[----:B------:R2:W-:Y:S01]  /*77f0*/  STG.E.U16 desc[UR32][R54.64], R20 ;  /* 0x0000001436007986 */ /* 0x0005e2000c101520 */
[----:B-1----:R-:W-:-:S03]  /*7800*/  PRMT R47, R4, 0x7632, R47 ;  /* 0x00007632042f7816 */ /* 0x002fc6000000002f */
[----:B------:R-:W-:Y:S01]  /*7810*/  STG.E.U16 desc[UR32][R52.64], R8 ;  /* 0x0000000834007986 */ /* 0x000fe2000c101520 */
[----:B---3--:R-:W-:-:S03]  /*7820*/  PRMT R48, R5, 0x7632, R48 ;  /* 0x0000763205307816 */ /* 0x008fc60000000030 */
[----:B------:R1:W3:Y:S01]  /*7830*/  LDS.128 R8, [R0+0x1000] ;  /* 0x0010000000087984 */ /* 0x0002e20000000c00 */
[----:B0-----:R-:W-:-:S03]  /*7840*/  PRMT R56, R17, 0x7632, R56 ;  /* 0x0000763211387816 */ /* 0x001fc60000000038 */
[----:B------:R0:W-:Y:S01]  /*7850*/  STG.E.U16 desc[UR32][R62.64], R21 ;  /* 0x000000153e007986 */ /* 0x0001e2000c101520 */
[----:B--2---:R-:W-:-:S03]  /*7860*/  PRMT R54, R16, 0x7632, R54 ;  /* 0x0000763210367816 */ /* 0x004fc60000000036 */
[----:B------:R2:W-:Y:S01]  /*7870*/  STG.E.U16 desc[UR32][R60.64], R24 ;  /* 0x000000183c007986 */ /* 0x0005e2000c101520 */
[----:B-1----:R-:W-:-:S03]  /*7880*/  PRMT R0, R15, 0x7632, R0 ;  /* 0x000076320f007816 */ /* 0x002fc60000000000 */
[----:B------:R1:W-:Y:S04]  /*7890*/  STG.E.U16 desc[UR32][R58.64], R22 ;  /* 0x000000163a007986 */ /* 0x0003e8000c101520 */
[----:B------:R4:W-:Y:S01]  /*78a0*/  STG.E.U16 desc[UR32][R64.64], R32 ;  /* 0x0000002040007986 */ /* 0x0009e2000c101520 */
[----:B0-----:R-:W-:-:S03]  /*78b0*/  PRMT R63, R12, 0x7632, R63 ;  /* 0x000076320c3f7816 */ /* 0x001fc6000000003f */
[----:B------:R-:W-:Y:S01]  /*78c0*/  STG.E.U16 desc[UR32][R72.64], R23 ;  /* 0x0000001748007986 */ /* 0x000fe2000c101520 */
[----:B--2---:R-:W-:-:S03]  /*78d0*/  PRMT R61, R19, 0x7632, R61 ;  /* 0x00007632133d7816 */ /* 0x004fc6000000003d */
[----:B------:R0:W-:Y:S01]  /*78e0*/  STG.E.U16 desc[UR32][R66.64], R33 ;  /* 0x0000002142007986 */ /* 0x0001e2000c101520 */
[----:B-1----:R-:W-:Y:S02]  /*78f0*/  PRMT R58, R7, 0x7632, R58 ;  /* 0x00007632073a7816 */ /* 0x002fe4000000003a */
[----:B------:R-:W-:Y:S01]  /*7900*/  PRMT R59, R18, 0x7632, R59 ;  /* 0x00007632123b7816 */ /* 0x000fe2000000003b */
[----:B------:R-:W-:Y:S01]  /*7910*/  STG.E.U16 desc[UR32][R80.64], R28 ;  /* 0x0000001c50007986 */ /* 0x000fe2000c101520 */
[----:B----4-:R-:W-:-:S03]  /*7920*/  PRMT R65, R13, 0x7632, R65 ;  /* 0x000076320d417816 */ /* 0x010fc60000000041 */
[----:B------:R1:W-:Y:S04]  /*7930*/  STG.E.U16 desc[UR32][R74.64], R37 ;  /* 0x000000254a007986 */ /* 0x0003e8000c101520 */
[----:B------:R-:W-:Y:S01]  /*7940*/  STG.E.U16 desc[UR32][R78.64], R29 ;  /* 0x0000001d4e007986 */ /* 0x000fe2000c101520 */
[----:B0-----:R-:W-:-:S03]  /*7950*/  PRMT R67, R14, 0x7632, R67 ;  /* 0x000076320e437816 */ /* 0x001fc60000000043 */
[----:B------:R-:W-:Y:S01]  /*7960*/  STG.E.U16 desc[UR32][R86.64], R43 ;  /* 0x0000002b56007986 */ /* 0x000fe2000c101520 */
[----:B---3--:R-:W-:Y:S02]  /*7970*/  PRMT R73, R9, 0x7632, R73 ;  /* 0x0000763209497816 */ /* 0x008fe40000000049 */
[----:B------:R-:W-:Y:S01]  /*7980*/  PRMT R76, R11, 0x7632, R76 ;  /* 0x000076320b4c7816 */ /* 0x000fe2000000004c */
[----:B------:R-:W-:Y:S01]  /*7990*/  STG.E.U16 desc[UR32][R84.64], R30 ;  /* 0x0000001e54007986 */ /* 0x000fe2000c101520 */
[----:B-1----:R-:W-:-:S03]  /*79a0*/  PRMT R74, R10, 0x7632, R74 ;  /* 0x000076320a4a7816 */ /* 0x002fc6000000004a */
[----:B------:R-:W-:Y:S04]  /*79b0*/  STG.E.U16 desc[UR32][R82.64], R41 ;  /* 0x0000002952007986 */ /* 0x000fe8000c101520 */
[----:B------:R-:W-:Y:S04]  /*79c0*/  STG.E.U16 desc[UR32][R92.64], R31 ;  /* 0x0000001f5c007986 */ /* 0x000fe8000c101520 */
[----:B------:R-:W-:Y:S04]  /*79d0*/  STG.E.U16 desc[UR32][R90.64], R45 ;  /* 0x0000002d5a007986 */ /* 0x000fe8000c101520 */
[----:B------:R0:W-:Y:S04]  /*79e0*/  STG.E.U16 desc[UR32][R88.64], R4 ;  /* 0x0000000458007986 */ /* 0x0001e8000c101520 */
[----:B------:R-:W-:Y:S04]  /*79f0*/  STG.E.U16 desc[UR32][R94.64], R47 ;  /* 0x0000002f5e007986 */ /* 0x000fe8000c101520 */
[----:B------:R1:W-:Y:S04]  /*7a00*/  STG.E.U16 desc[UR32][R98.64], R5 ;  /* 0x0000000562007986 */ /* 0x0003e8000c101520 */
[----:B------:R-:W-:Y:S01]  /*7a10*/  STG.E.U16 desc[UR32][R96.64], R48 ;  /* 0x0000003060007986 */ /* 0x000fe2000c101520 */
[----:B0-----:R-:W-:-:S03]  /*7a20*/  PRMT R4, R8, 0x7632, R4 ;  /* 0x0000763208047816 */ /* 0x001fc60000000004 */
[----:B------:R-:W-:Y:S04]  /*7a30*/  STG.E.U16 desc[UR32][R104.64], R6 ;  /* 0x0000000668007986 */ /* 0x000fe8000c101520 */
[----:B------:R-:W-:Y:S01]  /*7a40*/  STG.E.U16 desc[UR32][R100.64], R50 ;  /* 0x0000003264007986 */ /* 0x000fe2000c101520 */
[----:B-1----:R-:W-:-:S03]  /*7a50*/  IMAD.SHL.U32 R5, R3, 0x4, RZ ;  /* 0x0000000403057824 */ /* 0x002fc600078e00ff */
[----:B------:R0:W-:Y:S04]  /*7a60*/  STG.E.U16 desc[UR32][R102.64], R7 ;  /* 0x0000000766007986 */ /* 0x0001e8000c101520 */
[----:B------:R-:W-:Y:S04]  /*7a70*/  STG.E.U16 desc[UR32][R116.64], R58 ;  /* 0x0000003a74007986 */ /* 0x000fe8000c101520 */
[----:B------:R-:W-:Y:S04]  /*7a80*/  STG.E.U16 desc[UR32][R106.64], R16 ;  /* 0x000000106a007986 */ /* 0x000fe8000c101520 */
[----:B------:R-:W-:Y:S01]  /*7a90*/  STG.E.U16 desc[UR32][R108.64], R54 ;  /* 0x000000366c007986 */ /* 0x000fe2000c101520 */
[----:B0-----:R-:W0:Y:S03]  /*7aa0*/  LDC.64 R6, c[0x0][0x3a0] ;  /* 0x0000e800ff067b82 */ /* 0x001e260000000a00 */
[----:B------:R-:W-:Y:S04]  /*7ab0*/  STG.E.U16 desc[UR32][R114.64], R17 ;  /* 0x0000001172007986 */ /* 0x000fe8000c101520 */
        /* <DEDUP_REMOVED lines=12> */
[----:B------:R1:W-:Y:S04]  /*7b80*/  STG.E.U16 desc[UR32][R138.64], R0 ;  /* 0x000000008a007986 */ /* 0x0003e8000c101520 */
[----:B------:R-:W-:Y:S04]  /*7b90*/  STG.E.U16 desc[UR32][R140.64], R8 ;  /* 0x000000088c007986 */ /* 0x000fe8000c101520 */
[----:B------:R-:W-:Y:S04]  /*7ba0*/  STG.E.U16 desc[UR32][R142.64], R4 ;  /* 0x000000048e007986 */ /* 0x000fe8000c101520 */
[----:B------:R-:W-:Y:S01]  /*7bb0*/  STG.E.U16 desc[UR32][R144.64], R9 ;  /* 0x0000000990007986 */ /* 0x000fe2000c101520 */
[----:B-1----:R-:W-:-:S03]  /*7bc0*/  IMAD.HI R0, R3, 0x4, RZ ;  /* 0x0000000403007827 */ /* 0x002fc600078e02ff */
[----:B------:R-:W-:Y:S04]  /*7bd0*/  STG.E.U16 desc[UR32][R146.64], R73 ;  /* 0x0000004992007986 */ /* 0x000fe8000c101520 */
[----:B------:R-:W-:Y:S04]  /*7be0*/  STG.E.U16 desc[UR32][R68.64], R10 ;  /* 0x0000000a44007986 */ /* 0x000fe8000c101520 */
[----:B------:R-:W-:Y:S04]  /*7bf0*/  STG.E.U16 desc[UR32][R148.64], R74 ;  /* 0x0000004a94007986 */ /* 0x000fe8000c101520 */
[----:B------:R-:W-:Y:S04]  /*7c00*/  STG.E.U16 desc[UR32][R150.64], R11 ;  /* 0x0000000b96007986 */ /* 0x000fe8000c101520 */
[----:B------:R-:W-:Y:S01]  /*7c10*/  STG.E.U16 desc[UR32][R152.64], R76 ;  /* 0x0000004c98007986 */ /* 0x000fe2000c101520 */
[----:B------:R-:W-:Y:S06]  /*7c20*/  BAR.SYNC.DEFER_BLOCKING 0x0 ;  /* 0x0000000000007b1d */ /* 0x000fec0000010000 */
[----:B------:R0:W-:Y:S02]  /*7c30*/  STSM.16.M88 [R2], R77 ;  /* 0x0000004d02007844 */ /* 0x0001e40000000000 */
[----:B------:R-:W-:Y:S01]  /*7c40*/  BAR.SYNC.DEFER_BLOCKING 0x0 ;  /* 0x0000000000007b1d */ /* 0x000fe20000010000 */
[----:B0-----:R-:W-:-:S04]  /*7c50*/  IADD3 R2, P2, P3, R5, UR6, R6 ;  /* 0x0000000605027c10 */ /* 0x001fc8000fb5e006 */
[----:B------:R-:W-:Y:S01]  /*7c60*/  IADD3.X R3, PT, PT, R0, UR5, R7, P2, P3 ;  /* 0x0000000500037c10 */ /* 0x000fe200097e6407 */
[----:B------:R-:W0:Y:S04]  /*7c70*/  LDSM.16.M88 R71, [R71+UR71] ;  /* 0x000000474747783b */ /* 0x000e280008000000 */
[----:B0-----:R0:W-:Y:S01]  /*7c80*/  @!P1 STG.E desc[UR32][R2.64], R71 ;  /* 0x0000004702009986 */ /* 0x0011e2000c101920 */
[----:B------:R-:W-:Y:S06]  /*7c90*/  BAR.SYNC.DEFER_BLOCKING 0x0 ;  /* 0x0000000000007b1d */ /* 0x000fec0000010000 */
[----:B------:R-:W-:Y:S05]  /*7ca0*/  @P0 BRA `(.L_x_20) ;  /* 0x0000000000a00947 */ /* 0x000fea0003800000 */
[----:B------:R-:W1:Y:S01]  /*7cb0*/  S2UR UR5, SR_CgaCtaId ;  /* 0x00000000000579c3 */ /* 0x000e620000008800 */
[----:B------:R-:W-:Y:S01]  /*7cc0*/  NOP ;  /* 0x0000000000007918 */ /* 0x000fe20000000000 */
[----:B------:R-:W-:Y:S01]  /*7cd0*/  UMOV UR4, 0x50 ;  /* 0x0000005000047882 */ /* 0x000fe20000000000 */
[----:B------:R-:W-:Y:S01]  /*7ce0*/  MOV R0, UR70 ;  /* 0x0000004600007c02 */ /* 0x000fe20008000f00 */
[----:B0-----:R-:W-:Y:S01]  /*7cf0*/  IMAD.MOV.U32 R3, RZ, RZ, 0xff ;  /* 0x000000ffff037424 */ /* 0x001fe200078e00ff */
[----:B------:R-:W-:Y:S02]  /*7d00*/  MOV R7, 0x1 ;  /* 0x0000000100077802 */ /* 0x000fe40000000f00 */
[----:B------:R-:W-:-:S04]  /*7d10*/  LOP3.LUT R0, R0, 0xffff, RZ, 0xc0, !PT ;  /* 0x0000ffff00007812 */ /* 0x000fc800078ec0ff */
[----:B------:R-:W-:-:S05]  /*7d20*/  SHF.R.U32.HI R0, RZ, 0x5, R0 ;  /* 0x00000005ff007819 */ /* 0x000fca0000011600 */
[----:B------:R-:W-:Y:S01]  /*7d30*/  VIADD R2, R0, 0x10 ;  /* 0x0000001000027836 */ /* 0x000fe20000000000 */
[----:B------:R-:W-:Y:S01]  /*7d40*/  SHF.L.U32 R0, R3, R0, RZ ;  /* 0x0000000003007219 */ /* 0x000fe200000006ff */
[----:B-1----:R-:W-:-:S03]  /*7d50*/  ULEA UR6, UR5, UR4, 0x18 ;  /* 0x0000000405067291 */ /* 0x002fc6000f8ec0ff */
[----:B------:R-:W-:-:S04]  /*7d60*/  SHF.L.U32 R3, R7, R2, RZ ;  /* 0x0000000207037219 */ /* 0x000fc800000006ff */
[----:B------:R-:W-:Y:S02]  /*7d70*/  LOP3.LUT R0, R3, R0, RZ, 0xfc, !PT ;  /* 0x0000000003007212 */ /* 0x000fe400078efcff */
[----:B------:R-:W0:Y:S02]  /*7d80*/  LDS R5, [UR6] ;  /* 0x00000006ff057984 */ /* 0x000e240008000800 */
[C---:B------:R-:W-:Y:S02]  /*7d90*/  LOP3.LUT R2, R0.reuse, 0xffff, RZ, 0xc0, !PT ;  /* 0x0000ffff00027812 */ /* 0x040fe400078ec0ff */
[----:B0-----:R-:W-:-:S04]  /*7da0*/  LOP3.LUT R3, R0, 0xffff, R5, 0x80, !PT ;  /* 0x0000ffff00037812 */ /* 0x001fc800078e8005 */
[----:B------:R-:W-:-:S13]  /*7db0*/  ISETP.NE.AND P0, PT, R3, R2, PT ;  /* 0x000000020300720c */ /* 0x000fda0003f05270 */
[----:B------:R-:W-:Y:S05]  /*7dc0*/  @P0 BRA `(.L_x_21) ;  /* 0x0000000000500947 */ /* 0x000fea0003800000 */
[----:B------:R-:W-:Y:S02]  /*7dd0*/  SHF.R.U32.HI R5, RZ, 0x10, R5 ;  /* 0x00000010ff057819 */ /* 0x000fe40000011605 */
[----:B------:R-:W-:-:S04]  /*7de0*/  SHF.R.U32.HI R2, RZ, 0x10, R0 ;  /* 0x00000010ff027819 */ /* 0x000fc80000011600 */
[----:B------:R-:W-:-:S04]  /*7df0*/  LOP3.LUT R5, R5, R2, RZ, 0xc0, !PT ;  /* 0x0000000205057212 */ /* 0x000fc800078ec0ff */
[----:B------:R-:W-:-:S13]  /*7e00*/  ISETP.NE.AND P0, PT, R5, R2, PT ;  /* 0x000000020500720c */ /* 0x000fda0003f05270 */
[----:B------:R-:W-:Y:S05]  /*7e10*/  @P0 BRA `(.L_x_22) ;  /* 0x0000000000300947 */ /* 0x000fea0003800000 */
[----:B------:R-:W-:Y:S01]  /*7e20*/  R2UR UR4, R0 ;  /* 0x00000000000472ca */ /* 0x000fe200000e0000 */
[----:B------:R-:W-:Y:S01]  /*7e30*/  VOTEU.ANY UR5, UPT, PT ;  /* 0x0000000000057886 */ /* 0x000fe200038e0100 */
[----:B------:R-:W0:Y:S01]  /*7e40*/  S2R R0, SR_LANEID ;  /* 0x0000000000007919 */ /* 0x000e220000000000 */
[----:B------:R-:W-:-:S10]  /*7e50*/  UFLO.U32 UR5, UR5 ;  /* 0x00000005000572bd */ /* 0x000fd400080e0000 */
[----:B------:R-:W-:-:S06]  /*7e60*/  ULOP3.LUT UR4, URZ, UR4, URZ, 0x33, !UPT ;  /* 0x00000004ff047292 */ /* 0x000fcc000f8e33ff */
[----:B------:R-:W-:-:S04]  /*7e70*/  MOV R2, UR4 ;  /* 0x0000000400027c02 */ /* 0x000fc80008000f00 */
[----:B------:R-:W1:Y:S02]  /*7e80*/  REDUX UR7, R2 ;  /* 0x00000000020773c4 */ /* 0x000e640000000000 */
[----:B------:R2:W-:Y:S01]  /*7e90*/  UTCATOMSWS.AND URZ, UR4 ;  /* 0x0000000400ff79e3 */ /* 0x0005e20008000000 */
[----:B0-----:R-:W-:Y:S01]  /*7ea0*/  ISETP.EQ.U32.AND P0, PT, R0, UR5, PT ;  /* 0x0000000500007c0c */ /* 0x001fe2000bf02070 */
[----:B-1----:R-:W-:-:S12]  /*7eb0*/  IMAD.U32 R0, RZ, RZ, UR7 ;  /* 0x00000007ff007e24 */ /* 0x002fd8000f8e00ff */
[----:B------:R2:W-:Y:S01]  /*7ec0*/  @P0 ATOMS.AND RZ, [UR6], R0 ;  /* 0x00000000ffff098c */ /* 0x0005e2000a800006 */
[----:B------:R-:W-:Y:S05]  /*7ed0*/  BRA `(.L_x_20) ;  /* 0x0000000000147947 */ /* 0x000fea0003800000 */
.L_x_22:
[----:B------:R-:W-:-:S07]  /*7ee0*/  MOV R2, 0x7f00 ;  /* 0x00007f0000027802 */ /* 0x000fce0000000f00 */
[----:B------:R-:W-:Y:S05]  /*7ef0*/  CALL.REL.NOINC `($__internal_0_$__cuda_sm10x_tcgen05_guardrail_trap_col_being_dealloced_not_returned_by_alloc) ;  /* 0x0000000000447944 */ /* 0x000fea0003c00000 */
[----:B------:R-:W-:Y:S05]  /*7f00*/  BRA `(.L_x_20) ;  /* 0x0000000000087947 */ /* 0x000fea0003800000 */
.L_x_21:
[----:B------:R-:W-:-:S07]  /*7f10*/  MOV R2, 0x7f30 ;  /* 0x00007f3000027802 */ /* 0x000fce0000000f00 */
[----:B------:R-:W-:Y:S05]  /*7f20*/  CALL.REL.NOINC `($__internal_2_$__cuda_sm10x_tcgen05_guardrail_trap_unallocated_columns_being_dealloced) ;  /* 0x0000000000507944 */ /* 0x000fea0003c00000 */
.L_x_20:
[----:B------:R-:W-:Y:S01]  /*7f30*/  NOP ;  /* 0x0000000000007918 */ /* 0x000fe20000000000 */
[----:B--2---:R-:W-:Y:S05]  /*7f40*/  EXIT ;  /* 0x000000000000794d */ /* 0x004fea0003800000 */
.L_x_8:
[----:B------:R-:W1:Y:S02]  /*7f50*/  SYNCS.PHASECHK.TRANS64.TRYWAIT P4, [UR71+0xa000], RZ ;  /* 0x00a000ffff0075a7 */ /* 0x000e640008081147 */
[----:B-1----:R-:W-:Y:S05]  /*7f60*/  @!P4 BRA `(.L_x_8) ;  /* 0xfffffffc00f8c947 */ /* 0x002fea000383ffff */
[----:B------:R-:W-:Y:S05]  /*7f70*/  BRA `(.L_x_7) ;  /* 0xffffffa400e07947 */ /* 0x000fea000383ffff */
.L_x_14:
[----:B------:R-:W1:Y:S02]  /*7f80*/  SYNCS.PHASECHK.TRANS64.TRYWAIT P2, [UR71+0xe010], RZ ;  /* 0x00e010ffff0075a7 */ /* 0x000e640008041147 */
[----:B-1----:R-:W-:Y:S05]  /*7f90*/  @!P2 BRA `(.L_x_14) ;  /* 0xfffffffc00f8a947 */ /* 0x002fea000383ffff */
[----:B------:R-:W-:Y:S05]  /*7fa0*/  BRA `(.L_x_23) ;  /* 0xffffffc400687947 */ /* 0x000fea000383ffff */
.L_x_15:
[----:B------:R-:W1:Y:S02]  /*7fb0*/  SYNCS.PHASECHK.TRANS64.TRYWAIT P2, [UR30], R24 ;  /* 0x00000018ff0075a7 */ /* 0x000e64000804111e */
[----:B-1----:R-:W-:Y:S05]  /*7fc0*/  @!P2 BRA `(.L_x_15) ;  /* 0xfffffffc00f8a947 */ /* 0x002fea000383ffff */
[----:B------:R-:W-:Y:S05]  /*7fd0*/  BRA `(.L_x_24) ;  /* 0xffffffcc00047947 */ /* 0x000fea000383ffff */
.L_x_19:
[----:B------:R-:W1:Y:S02]  /*7fe0*/  SYNCS.PHASECHK.TRANS64.TRYWAIT P2, [UR30], R4 ;  /* 0x00000004ff0075a7 */ /* 0x000e64000804111e */
[----:B-1----:R-:W-:Y:S05]  /*7ff0*/  @!P2 BRA `(.L_x_19) ;  /* 0xfffffffc00f8a947 */ /* 0x002fea000383ffff */
[----:B------:R-:W-:Y:S05]  /*8000*/  BRA `(.L_x_18) ;  /* 0xffffffd400a07947 */ /* 0x000fea000383ffff */
        .weak           $__internal_0_$__cuda_sm10x_tcgen05_guardrail_trap_col_being_dealloced_not_returned_by_alloc
        .type           $__internal_0_$__cuda_sm10x_tcgen05_guardrail_trap_col_being_dealloced_not_returned_by_alloc,@function
        .size           $__internal_0_$__cuda_sm10x_tcgen05_guardrail_trap_col_being_dealloced_not_returned_by_alloc,($__internal_1_$__cuda_sm10x_tcgen05_guardrail_trap_phase_invalid_during_alloc - $__internal_0_$__cuda_sm10x_tcgen05_guardrail_trap_col_being_dealloced_not_returned_by_alloc)
$__internal_0_$__cuda_sm10x_tcgen05_guardrail_trap_col_being_dealloced_not_returned_by_alloc:
[----:B------:R-:W-:Y:S05]  /*8010*/  BPT.TRAP 0x1 ;  /* 0x000000040000795c */ /* 0x000fea0000300000 */
[----:B------:R-:W-:-:S04]  /*8020*/  HFMA2 R3, -RZ, RZ, 0, 0 ;  /* 0x00000000ff037431 */ /* 0x000fc800000001ff */
[----:B------:R-:W-:Y:S05]  /*8030*/  RET.REL.NODEC R2 `(attn_fwd) ;  /* 0xffffff7c02f07950 */ /* 0x000fea0003c3ffff */
        .weak           $__internal_1_$__cuda_sm10x_tcgen05_guardrail_trap_phase_invalid_during_alloc
        .type           $__internal_1_$__cuda_sm10x_tcgen05_guardrail_trap_phase_invalid_during_alloc,@function
        .size           $__internal_1_$__cuda_sm10x_tcgen05_guardrail_trap_phase_invalid_during_alloc,($__internal_2_$__cuda_sm10x_tcgen05_guardrail_trap_unallocated_columns_being_dealloced - $__internal_1_$__cuda_sm10x_tcgen05_guardrail_trap_phase_invalid_during_alloc)
$__internal_1_$__cuda_sm10x_tcgen05_guardrail_trap_phase_invalid_during_alloc:
[----:B------:R-:W-:Y:S05]  /*8040*/  BPT.TRAP 0x1 ;  /* 0x000000040000795c */ /* 0x000fea0000300000 */
[----:B------:R-:W-:-:S04]  /*8050*/  IMAD.MOV.U32 R3, RZ, RZ, 0x0 ;  /* 0x00000000ff037424 */ /* 0x000fc800078e00ff */
[----:B------:R-:W-:Y:S05]  /*8060*/  RET.REL.NODEC R2 `(attn_fwd) ;  /* 0xffffff7c02e47950 */ /* 0x000fea0003c3ffff */
        .weak           $__internal_2_$__cuda_sm10x_tcgen05_guardrail_trap_unallocated_columns_being_dealloced
        .type           $__internal_2_$__cuda_sm10x_tcgen05_guardrail_trap_unallocated_columns_being_dealloced,@function
        .size           $__internal_2_$__cuda_sm10x_tcgen05_guardrail_trap_unallocated_columns_being_dealloced,(.L_x_28 - $__internal_2_$__cuda_sm10x_tcgen05_guardrail_trap_unallocated_columns_being_dealloced)
$__internal_2_$__cuda_sm10x_tcgen05_guardrail_trap_unallocated_columns_being_dealloced:
[----:B------:R-:W-:Y:S05]  /*8070*/  BPT.TRAP 0x1 ;  /* 0x000000040000795c */ /* 0x000fea0000300000 */
[----:B------:R-:W-:-:S04]  /*8080*/  MOV R3, 0x0 ;  /* 0x0000000000037802 */ /* 0x000fc80000000f00 */
[----:B------:R-:W-:Y:S05]  /*8090*/  RET.REL.NODEC R2 `(attn_fwd) ;  /* 0xffffff7c02d87950 */ /* 0x000fea0003c3ffff */
.L_x_25:
[----:B------:R-:W-:-:S00]  /*80a0*/  BRA `(.L_x_25) ;  /* 0xfffffffc00fc7947 */ /* 0x000fc0000383ffff */
[----:B------:R-:W-:-:S00]  /*80b0*/  NOP ;  /* 0x0000000000007918 */ /* 0x000fc00000000000 */
        /* <DEDUP_REMOVED lines=12> */
.L_x_28:


//--------------------- .nv.global.init           --------------------------
	.section	.nv.global.init,"aw",@progbits
.nv.global.init:
	.type		_$_str,@object
	.size		_$_str,(.L_3 - _$_str)
_$_str:
        /*0000*/ 	.byte	0x5f, 0x5f, 0x43, 0x55, 0x44, 0x41, 0x5f, 0x46, 0x54, 0x5a, 0x00
.L_3:


//--------------------- .nv.shared.attn_fwd       --------------------------
	.section	.nv.shared.attn_fwd,"aw",@nobits
	.sectionflags	@""
	.align	16
	.zero		1024


//--------------------- .nv.shared.reserved.0     --------------------------
	.section	.nv.shared.reserved.0,"aw",@nobits
	.align	8
	.weak		__nv_reservedSMEM_offset_0_alias
	.size		__nv_reservedSMEM_offset_0_alias, 0, 64
	.other		__nv_reservedSMEM_offset_0_alias,@"STO_CUDA_RESERVED_SHARED STV_DEFAULT"
__nv_reservedSMEM_offset_0_alias:
	.zero		0
.nv.shared.reserved.0:
	.zero		64
	.weak		__nv_reservedSMEM_allocation_phase
	.type		__nv_reservedSMEM_allocation_phase,@object
	.size		__nv_reservedSMEM_allocation_phase,(.L_0 - __nv_reservedSMEM_allocation_phase)
__nv_reservedSMEM_allocation_phase:
	.zero		1
.L_0:
	.zero		7
	.weak		__nv_reservedSMEM_devtool_atexit_pc
	.type		__nv_reservedSMEM_devtool_atexit_pc,@object
	.size		__nv_reservedSMEM_devtool_atexit_pc,(__nv_reservedSMEM_allocation_mask - __nv_reservedSMEM_devtool_atexit_pc)
__nv_reservedSMEM_devtool_atexit_pc:
	.zero		8
	.weak		__nv_reservedSMEM_allocation_mask
	.type		__nv_reservedSMEM_allocation_mask,@object
	.size		__nv_reservedSMEM_allocation_mask,(.L_2 - __nv_reservedSMEM_allocation_mask)
__nv_reservedSMEM_allocation_mask:
	.zero		4
.L_2:


//--------------------- .nv.constant0.attn_fwd    --------------------------
	.section	.nv.constant0.attn_fwd,"a",@progbits
	.sectionflags	@""
	.align	4
.nv.constant0.attn_fwd:
	.zero		1032


//--------------------- SYMBOLS --------------------------

	.type		.nv.reservedSmem.offset0,@object
	.size		.nv.reservedSmem.offset0,0x4
	.type		.nv.reservedSmem.cap,@object
	.size		.nv.reservedSmem.cap,0x4
